# CuTe-DSL kernel — source=fa4 family=fa4_fwd_sm100
# config = {"dtype": "Float16", "causal": false, "use_2cta": false, "q_stage": 2, "head_dim": 128}


// ===== COMPILED SASS (sm_100a) =====

	.target	sm_100a

	.elftype	@"ET_EXEC"


//--------------------- .note.nv.tkinfo           --------------------------
	.section	.note.nv.tkinfo,"",@"SHT_NOTE"
	.sectionflags	@"SHF_NOTE_NV_TKINFO"
	.tkinfo
        /*0018*/ 	.word	0x00000081
        /*0030*/ 	.string	""
        /*0030*/ 	.string	"ptxas"
        /*0030*/ 	.string	"Cuda compilation tools, release 12.9, V12.9.83"
        /*0030*/ 	.string	"Build system must define TOOLS_VERSION_EXTENDED"
        /*0030*/ 	.string	"-O 3 -arch sm_100a "



//--------------------- .note.nv.cuver            --------------------------
	.section	.note.nv.cuver,"",@"SHT_NOTE"
	.sectionflags	@"SHF_NOTE_NV_CUVER"
        /*0018*/ 	.short	0x0001
        /*001a*/ 	.short	0x0064
        /*001c*/ 	.short	0x0001
        /*001e*/ 	.short	0x0000
        /*0020*/ 	.short	0x0001
        /*0022*/ 	.short	0x0000


//--------------------- .nv.info                  --------------------------
	.section	.nv.info,"",@"SHT_CUDA_INFO"
	.align	4


	//----- nvinfo : EIATTR_REGCOUNT
	.align		4
        /*0000*/ 	.byte	0x04, 0x2f
        /*0002*/ 	.short	(.L_4 - .L_3)
	.align		4
.L_3:
        /*0004*/ 	.word	index@(kernel_cutlass_kernel_flash_attncuteflash_fwd_sm100FlashAttentionForwardSm100_object_at__tensor0000o12811101213_tensor0000o12811101213_tensor0000o12810111213_tensor0000o12811101213_tensor_0)
        /*0008*/ 	.word	0x00000080


	//----- nvinfo : EIATTR_FRAME_SIZE
	.align		4
.L_4:
        /*000c*/ 	.byte	0x04, 0x11
        /*000e*/ 	.short	(.L_6 - .L_5)
	.align		4
.L_5:
        /*0010*/ 	.word	index@($__internal_2_$__cuda_sm10x_tcgen05_guardrail_trap_unallocated_columns_being_dealloced)
        /*0014*/ 	.word	0x00000000


	//----- nvinfo : EIATTR_FRAME_SIZE
	.align		4
.L_6:
        /*0018*/ 	.byte	0x04, 0x11
        /*001a*/ 	.short	(.L_8 - .L_7)
	.align		4
.L_7:
        /*001c*/ 	.word	index@($__internal_1_$__cuda_sm10x_tcgen05_guardrail_trap_phase_invalid_during_alloc)
        /*0020*/ 	.word	0x00000000


	//----- nvinfo : EIATTR_FRAME_SIZE
	.align		4
.L_8:
        /*0024*/ 	.byte	0x04, 0x11
        /*0026*/ 	.short	(.L_10 - .L_9)
	.align		4
.L_9:
        /*0028*/ 	.word	index@($__internal_0_$__cuda_sm10x_tcgen05_guardrail_trap_col_being_dealloced_not_returned_by_alloc)
        /*002c*/ 	.word	0x00000000


	//----- nvinfo : EIATTR_FRAME_SIZE
	.align		4
.L_10:
        /*0030*/ 	.byte	0x04, 0x11
        /*0032*/ 	.short	(.L_12 - .L_11)
	.align		4
.L_11:
        /*0034*/ 	.word	index@(kernel_cutlass_kernel_flash_attncuteflash_fwd_sm100FlashAttentionForwardSm100_object_at__tensor0000o12811101213_tensor0000o12811101213_tensor0000o12810111213_tensor0000o12811101213_tensor_0)
        /*0038*/ 	.word	0x00000000


	//----- nvinfo : EIATTR_MIN_STACK_SIZE
	.align		4
.L_12:
        /*003c*/ 	.byte	0x04, 0x12
        /*003e*/ 	.short	(.L_14 - .L_13)
	.align		4
.L_13:
        /*0040*/ 	.word	index@(kernel_cutlass_kernel_flash_attncuteflash_fwd_sm100FlashAttentionForwardSm100_object_at__tensor0000o12811101213_tensor0000o12811101213_tensor0000o12810111213_tensor0000o12811101213_tensor_0)
        /*0044*/ 	.word	0x00000000
.L_14:


//--------------------- .nv.info.kernel_cutlass_kernel_flash_attncuteflash_fwd_sm100FlashAttentionForwardSm100_object_at__tensor0000o12811101213_tensor0000o12811101213_tensor0000o12810111213_tensor0000o12811101213_tensor_0 --------------------------
	.section	.nv.info.kernel_cutlass_kernel_flash_attncuteflash_fwd_sm100FlashAttentionForwardSm100_object_at__tensor0000o12811101213_tensor0000o12811101213_tensor0000o12810111213_tensor0000o12811101213_tensor_0,"",@"SHT_CUDA_INFO"
	.sectionflags	@""
	.align	4


	//----- nvinfo : EIATTR_CUDA_API_VERSION
	.align		4
        /*0000*/ 	.byte	0x04, 0x37
        /*0002*/ 	.short	(.L_16 - .L_15)
.L_15:
        /*0004*/ 	.word	0x00000081


	//----- nvinfo : EIATTR_KPARAM_INFO
	.align		4
.L_16:
        /*0008*/ 	.byte	0x04, 0x17
        /*000a*/ 	.short	(.L_18 - .L_17)
.L_17:
        /*000c*/ 	.word	0x00000000
        /*0010*/ 	.short	0x000f
        /*0012*/ 	.short	0x02a8
        /*0014*/ 	.byte	0x00, 0xf0, 0x11, 0x00


	//----- nvinfo : EIATTR_KPARAM_INFO
	.align		4
.L_18:
        /*0018*/ 	.byte	0x04, 0x17
        /*001a*/ 	.short	(.L_20 - .L_19)
.L_19:
        /*001c*/ 	.word	0x00000000
        /*0020*/ 	.short	0x000e
        /*0022*/ 	.short	0x02a4
        /*0024*/ 	.byte	0x00, 0xf0, 0x11, 0x00


	//----- nvinfo : EIATTR_KPARAM_INFO
	.align		4
.L_20:
        /*0028*/ 	.byte	0x04, 0x17
        /*002a*/ 	.short	(.L_22 - .L_21)
.L_21:
        /*002c*/ 	.word	0x00000000
        /*0030*/ 	.short	0x000d
        /*0032*/ 	.short	0x0298
        /*0034*/ 	.byte	0x00, 0xf0, 0x31, 0x00


	//----- nvinfo : EIATTR_KPARAM_INFO
	.align		4
.L_22:
        /*0038*/ 	.byte	0x04, 0x17
        /*003a*/ 	.short	(.L_24 - .L_23)
.L_23:
        /*003c*/ 	.word	0x00000000
        /*0040*/ 	.short	0x000c
        /*0042*/ 	.short	0x028c
        /*0044*/ 	.byte	0x00, 0xf0, 0x31, 0x00


	//----- nvinfo : EIATTR_KPARAM_INFO
	.align		4
.L_24:
        /*0048*/ 	.byte	0x04, 0x17
        /*004a*/ 	.short	(.L_26 - .L_25)
.L_25:
        /*004c*/ 	.word	0x00000000
        /*0050*/ 	.short	0x000b
        /*0052*/ 	.short	0x0287
        /*0054*/ 	.byte	0x00, 0xf0, 0x0d, 0x00


	//----- nvinfo : EIATTR_KPARAM_INFO
	.align		4
.L_26:
        /*0058*/ 	.byte	0x04, 0x17
        /*005a*/ 	.short	(.L_28 - .L_27)
.L_27:
        /*005c*/ 	.word	0x00000000
        /*0060*/ 	.short	0x000a
        /*0062*/ 	.short	0x0284
        /*0064*/ 	.byte	0x00, 0xf0, 0x0d, 0x00


	//----- nvinfo : EIATTR_KPARAM_INFO
	.align		4
.L_28:
        /*0068*/ 	.byte	0x04, 0x17
        /*006a*/ 	.short	(.L_30 - .L_29)
.L_29:
        /*006c*/ 	.word	0x00000000
        /*0070*/ 	.short	0x0009
        /*0072*/ 	.short	0x0280
        /*0074*/ 	.byte	0x00, 0xf0, 0x11, 0x00


	//----- nvinfo : EIATTR_KPARAM_INFO
	.align		4
.L_30:
        /*0078*/ 	.byte	0x04, 0x17
        /*007a*/ 	.short	(.L_32 - .L_31)
.L_31:
        /*007c*/ 	.word	0x00000000
        /*0080*/ 	.short	0x0008
        /*0082*/ 	.short	0x0200
        /*0084*/ 	.byte	0x00, 0xf0, 0x01, 0x02


	//----- nvinfo : EIATTR_KPARAM_INFO
	.align		4
.L_32:
        /*0088*/ 	.byte	0x04, 0x17
        /*008a*/ 	.short	(.L_34 - .L_33)
.L_33:
        /*008c*/ 	.word	0x00000000
        /*0090*/ 	.short	0x0007
        /*0092*/ 	.short	0x0180
        /*0094*/ 	.byte	0x00, 0xf0, 0x01, 0x02


	//----- nvinfo : EIATTR_KPARAM_INFO
	.align		4
.L_34:
        /*0098*/ 	.byte	0x04, 0x17
        /*009a*/ 	.short	(.L_36 - .L_35)
.L_35:
        /*009c*/ 	.word	0x00000000
        /*00a0*/ 	.short	0x0006
        /*00a2*/ 	.short	0x0100
        /*00a4*/ 	.byte	0x00, 0xf0, 0x01, 0x02


	//----- nvinfo : EIATTR_KPARAM_INFO
	.align		4
.L_36:
        /*00a8*/ 	.byte	0x04, 0x17
        /*00aa*/ 	.short	(.L_38 - .L_37)
.L_37:
        /*00ac*/ 	.word	0x00000000
        /*00b0*/ 	.short	0x0005
        /*00b2*/ 	.short	0x0080
        /*00b4*/ 	.byte	0x00, 0xf0, 0x01, 0x02


	//----- nvinfo : EIATTR_KPARAM_INFO
	.align		4
.L_38:
        /*00b8*/ 	.byte	0x04, 0x17
        /*00ba*/ 	.short	(.L_40 - .L_39)
.L_39:
        /*00bc*/ 	.word	0x00000000
        /*00c0*/ 	.short	0x0004
        /*00c2*/ 	.short	0x0030
        /*00c4*/ 	.byte	0x00, 0xf0, 0xa1, 0x00


	//----- nvinfo : EIATTR_KPARAM_INFO
	.align		4
.L_40:
        /*00c8*/ 	.byte	0x04, 0x17
        /*00ca*/ 	.short	(.L_42 - .L_41)
.L_41:
        /*00cc*/ 	.word	0x00000000
        /*00d0*/ 	.short	0x0003
        /*00d2*/ 	.short	0x0024
        /*00d4*/ 	.byte	0x00, 0xf0, 0x31, 0x00


	//----- nvinfo : EIATTR_KPARAM_INFO
	.align		4
.L_42:
        /*00d8*/ 	.byte	0x04, 0x17
        /*00da*/ 	.short	(.L_44 - .L_43)
.L_43:
        /*00dc*/ 	.word	0x00000000
        /*00e0*/ 	.short	0x0002
        /*00e2*/ 	.short	0x0018
        /*00e4*/ 	.byte	0x00, 0xf0, 0x31, 0x00


	//----- nvinfo : EIATTR_KPARAM_INFO
	.align		4
.L_44:
        /*00e8*/ 	.byte	0x04, 0x17
        /*00ea*/ 	.short	(.L_46 - .L_45)
.L_45:
        /*00ec*/ 	.word	0x00000000
        /*00f0*/ 	.short	0x0001
        /*00f2*/ 	.short	0x000c
        /*00f4*/ 	.byte	0x00, 0xf0, 0x31, 0x00


	//----- nvinfo : EIATTR_KPARAM_INFO
	.align		4
.L_46:
        /*00f8*/ 	.byte	0x04, 0x17
        /*00fa*/ 	.short	(.L_48 - .L_47)
.L_47:
        /*00fc*/ 	.word	0x00000000
        /*0100*/ 	.short	0x0000
        /*0102*/ 	.short	0x0000
        /*0104*/ 	.byte	0x00, 0xf0, 0x31, 0x00


	//----- nvinfo : EIATTR_AT_ENTRY_FRAGMENTS
	.align		4
.L_48:
        /*0108*/ 	.byte	0x04, 0x4f
        /*010a*/ 	.short	(.L_50 - .L_49)


	//   ....[0]....
.L_49:
        /*010c*/ 	.word	0x00000004


	//----- nvinfo : EIATTR_RESERVED_SMEM_USED
	.align		4
.L_50:
        /*0110*/ 	.byte	0x01, 0x41
	.zero		2


	//----- nvinfo : EIATTR_SPARSE_MMA_MASK
	.align		4
        /*0114*/ 	.byte	0x03, 0x50
        /*0116*/ 	.short	0x0000


	//----- nvinfo : EIATTR_TCGEN05_1CTA_USED
	.align		4
        /*0118*/ 	.byte	0x01, 0x51
	.zero		2


	//----- nvinfo : EIATTR_MAXREG_COUNT
	.align		4
        /*011c*/ 	.byte	0x03, 0x1b
        /*011e*/ 	.short	0x0080


	//----- nvinfo : EIATTR_NUM_BARRIERS
	.align		4
        /*0120*/ 	.byte	0x02, 0x4c
        /*0122*/ 	.byte	0x10
	.zero		1


	//----- nvinfo : EIATTR_INT_WARP_WIDE_INSTR_OFFSETS
	.align		4
        /*0124*/ 	.byte	0x04, 0x31
        /*0126*/ 	.short	(.L_52 - .L_51)


	//   ....[0]....
.L_51:
        /*0128*/ 	.word	0x00003400


	//   ....[1]....
        /*012c*/ 	.word	0x00003430


	//----- nvinfo : EIATTR_COOP_GROUP_MASK_REGIDS
	.align		4
.L_52:
        /*0130*/ 	.byte	0x04, 0x29
        /*0132*/ 	.short	(.L_54 - .L_53)


	//   ....[0]....
.L_53:
        /*0134*/ 	.word	0xffffffff


	//   ....[1]....
        /*0138*/ 	.word	0xffffffff


	//   ....[2]....
        /*013c*/ 	.word	0xffffffff


	//   ....[3]....
        /*0140*/ 	.word	0xffffffff


	//   ....[4]....
        /*0144*/ 	.word	0xffffffff


	//   ....[5]....
        /*0148*/ 	.word	0xffffffff


	//   ....[6]....
        /*014c*/ 	.word	0xffffffff


	//   ....[7]....
        /*0150*/ 	.word	0xffffffff


	//   ....[8]....
        /*0154*/ 	.word	0xffffffff


	//----- nvinfo : EIATTR_COOP_GROUP_INSTR_OFFSETS
	.align		4
.L_54:
        /*0158*/ 	.byte	0x04, 0x28
        /*015a*/ 	.short	(.L_56 - .L_55)


	//   ....[0]....
.L_55:
        /*015c*/ 	.word	0x00000c50


	//   ....[1]....
        /*0160*/ 	.word	0x00000f10


	//   ....[2]....
        /*0164*/ 	.word	0x00001060


	//   ....[3]....
        /*0168*/ 	.word	0x000032a0


	//   ....[4]....
        /*016c*/ 	.word	0x000034e0


	//   ....[5]....
        /*0170*/ 	.word	0x000070f0


	//   ....[6]....
        /*0174*/ 	.word	0x00008ca0


	//   ....[7]....
        /*0178*/ 	.word	0x00009a30


	//   ....[8]....
        /*017c*/ 	.word	0x0000a000


	//----- nvinfo : EIATTR_REG_RECONFIG
	.align		4
.L_56:
        /*0180*/ 	.byte	0x01, 0x54
	.zero		2


	//----- nvinfo : EIATTR_VRC_CTA_INIT_COUNT
	.align		4
        /*0184*/ 	.byte	0x02, 0x4a
        /*0186*/ 	.byte	0x80
	.zero		1


	//----- nvinfo : EIATTR_MBARRIER_INSTR_OFFSETS
	.align		4
        /*0188*/ 	.byte	0x04, 0x39
        /*018a*/ 	.short	(.L_58 - .L_57)


	//   ....[0]....
.L_57:
        /*018c*/ 	.word	0x000002e0
        /*0190*/ 	.word	0x000000ff
        /*0194*/ 	.word	0x00000000
        /*0198*/ 	.short	0x0100
        /*019a*/ 	.byte	0x04
	.zero		1


	//   ....[1]....
        /*019c*/ 	.word	0x000002f0
        /*01a0*/ 	.word	0x000000ff
        /*01a4*/ 	.word	0x00000008
        /*01a8*/ 	.short	0x0100
        /*01aa*/ 	.byte	0x04
	.zero		1


	//   ....[2]....
        /*01ac*/ 	.word	0x00000300
        /*01b0*/ 	.word	0x000000ff
        /*01b4*/ 	.word	0x00000010
        /*01b8*/ 	.short	0x0100
        /*01ba*/ 	.byte	0x04
	.zero		1


	//   ....[3]....
        /*01bc*/ 	.word	0x00000310
        /*01c0*/ 	.word	0x000000ff
        /*01c4*/ 	.word	0x00000018
        /*01c8*/ 	.short	0x0100
        /*01ca*/ 	.byte	0x04
	.zero		1


	//   ....[4]....
        /*01cc*/ 	.word	0x00000320
        /*01d0*/ 	.word	0x000000ff
        /*01d4*/ 	.word	0x00000020
        /*01d8*/ 	.short	0x0100
        /*01da*/ 	.byte	0x04
	.zero		1


	//   ....[5]....
        /*01dc*/ 	.word	0x00000330
        /*01e0*/ 	.word	0x000000ff
        /*01e4*/ 	.word	0x00000028
        /*01e8*/ 	.short	0x0100
        /*01ea*/ 	.byte	0x04
	.zero		1


	//   ....[6]....
        /*01ec*/ 	.word	0x00000340
        /*01f0*/ 	.word	0x000000ff
        /*01f4*/ 	.word	0x00000030
        /*01f8*/ 	.short	0x0100
        /*01fa*/ 	.byte	0x04
	.zero		1


	//   ....[7]....
        /*01fc*/ 	.word	0x00000350
        /*0200*/ 	.word	0x000000ff
        /*0204*/ 	.word	0x00000038
        /*0208*/ 	.short	0x0100
        /*020a*/ 	.byte	0x04
	.zero		1


	//   ....[8]....
        /*020c*/ 	.word	0x00000360
        /*0210*/ 	.word	0x000000ff
        /*0214*/ 	.word	0x00000040
        /*0218*/ 	.short	0x0100
        /*021a*/ 	.byte	0x04
	.zero		1


	//   ....[9]....
        /*021c*/ 	.word	0x00000370
        /*0220*/ 	.word	0x000000ff
        /*0224*/ 	.word	0x00000048
        /*0228*/ 	.short	0x0100
        /*022a*/ 	.byte	0x04
	.zero		1


	//   ....[10]....
        /*022c*/ 	.word	0x00000380
        /*0230*/ 	.word	0x000000ff
        /*0234*/ 	.word	0x00000050
        /*0238*/ 	.short	0x0100
        /*023a*/ 	.byte	0x04
	.zero		1


	//   ....[11]....
        /*023c*/ 	.word	0x00000390
        /*0240*/ 	.word	0x000000ff
        /*0244*/ 	.word	0x00000058
        /*0248*/ 	.short	0x0100
        /*024a*/ 	.byte	0x04
	.zero		1


	//   ....[12]....
        /*024c*/ 	.word	0x000003a0
        /*0250*/ 	.word	0x000000ff
        /*0254*/ 	.word	0x00000060
        /*0258*/ 	.short	0x0100
        /*025a*/ 	.byte	0x04
	.zero		1


	//   ....[13]....
        /*025c*/ 	.word	0x000003b0
        /*0260*/ 	.word	0x000000ff
        /*0264*/ 	.word	0x00000068
        /*0268*/ 	.short	0x0100
        /*026a*/ 	.byte	0x04
	.zero		1


	//   ....[14]....
        /*026c*/ 	.word	0x000003c0
        /*0270*/ 	.word	0x000000ff
        /*0274*/ 	.word	0x00000070
        /*0278*/ 	.short	0x0100
        /*027a*/ 	.byte	0x04
	.zero		1


	//   ....[15]....
        /*027c*/ 	.word	0x000003d0
        /*0280*/ 	.word	0x000000ff
        /*0284*/ 	.word	0x00000078
        /*0288*/ 	.short	0x0100
        /*028a*/ 	.byte	0x04
	.zero		1


	//   ....[16]....
        /*028c*/ 	.word	0x000003e0
        /*0290*/ 	.word	0x000000ff
        /*0294*/ 	.word	0x00000080
        /*0298*/ 	.short	0x0100
        /*029a*/ 	.byte	0x04
	.zero		1


	//   ....[17]....
        /*029c*/ 	.word	0x000003f0
        /*02a0*/ 	.word	0x000000ff
        /*02a4*/ 	.word	0x00000088
        /*02a8*/ 	.short	0x0100
        /*02aa*/ 	.byte	0x04
	.zero		1


	//   ....[18]....
        /*02ac*/ 	.word	0x00000400
        /*02b0*/ 	.word	0x000000ff
        /*02b4*/ 	.word	0x00000090
        /*02b8*/ 	.short	0x0100
        /*02ba*/ 	.byte	0x04
	.zero		1


	//   ....[19]....
        /*02bc*/ 	.word	0x00000410
        /*02c0*/ 	.word	0x000000ff
        /*02c4*/ 	.word	0x00000098
        /*02c8*/ 	.short	0x0100
        /*02ca*/ 	.byte	0x04
	.zero		1


	//   ....[20]....
        /*02cc*/ 	.word	0x00000420
        /*02d0*/ 	.word	0x000000ff
        /*02d4*/ 	.word	0x000000a0
        /*02d8*/ 	.short	0x0100
        /*02da*/ 	.byte	0x04
	.zero		1


	//   ....[21]....
        /*02dc*/ 	.word	0x00000430
        /*02e0*/ 	.word	0x000000ff
        /*02e4*/ 	.word	0x000000a8
        /*02e8*/ 	.short	0x0100
        /*02ea*/ 	.byte	0x04
	.zero		1


	//   ....[22]....
        /*02ec*/ 	.word	0x00000440
        /*02f0*/ 	.word	0x000000ff
        /*02f4*/ 	.word	0x000000b0
        /*02f8*/ 	.short	0x0100
        /*02fa*/ 	.byte	0x04
	.zero		1


	//   ....[23]....
        /*02fc*/ 	.word	0x00000450
        /*0300*/ 	.word	0x000000ff
        /*0304*/ 	.word	0x000000b8
        /*0308*/ 	.short	0x0100
        /*030a*/ 	.byte	0x04
	.zero		1


	//   ....[24]....
        /*030c*/ 	.word	0x00000460
        /*0310*/ 	.word	0x000000ff
        /*0314*/ 	.word	0x000000c0
        /*0318*/ 	.short	0x0100
        /*031a*/ 	.byte	0x04
	.zero		1


	//   ....[25]....
        /*031c*/ 	.word	0x00000470
        /*0320*/ 	.word	0x000000ff
        /*0324*/ 	.word	0x000000c8
        /*0328*/ 	.short	0x0100
        /*032a*/ 	.byte	0x04
	.zero		1


	//   ....[26]....
        /*032c*/ 	.word	0x00000480
        /*0330*/ 	.word	0x000000ff
        /*0334*/ 	.word	0x000000d0
        /*0338*/ 	.short	0x0100
        /*033a*/ 	.byte	0x04
	.zero		1


	//   ....[27]....
        /*033c*/ 	.word	0x00000490
        /*0340*/ 	.word	0x000000ff
        /*0344*/ 	.word	0x000000d8
        /*0348*/ 	.short	0x0100
        /*034a*/ 	.byte	0x04
	.zero		1


	//   ....[28]....
        /*034c*/ 	.word	0x000004a0
        /*0350*/ 	.word	0x000000ff
        /*0354*/ 	.word	0x000000e0
        /*0358*/ 	.short	0x0100
        /*035a*/ 	.byte	0x04
	.zero		1


	//   ....[29]....
        /*035c*/ 	.word	0x000004b0
        /*0360*/ 	.word	0x000000ff
        /*0364*/ 	.word	0x000000e8
        /*0368*/ 	.short	0x0100
        /*036a*/ 	.byte	0x04
	.zero		1


	//   ....[30]....
        /*036c*/ 	.word	0x00000910
        /*0370*/ 	.word	0x000000ff
        /*0374*/ 	.word	0x000000d0
        /*0378*/ 	.short	0x010a
        /*037a*/ 	.byte	0x06
	.zero		1


	//   ....[31]....
        /*037c*/ 	.word	0x00000980
        /*0380*/ 	.word	0x000000ff
        /*0384*/ 	.word	0x000000d8
        /*0388*/ 	.short	0x010a
        /*038a*/ 	.byte	0x06
	.zero		1


	//   ....[32]....
        /*038c*/ 	.word	0x00000b20
        /*0390*/ 	.word	0x000000ff
        /*0394*/ 	.word	0x000000e0
        /*0398*/ 	.short	0x0101
        /*039a*/ 	.byte	0x06
	.zero		1


	//   ....[33]....
        /*039c*/ 	.word	0x00000b50
        /*03a0*/ 	.word	0x000000ff
        /*03a4*/ 	.word	0x000000e8
        /*03a8*/ 	.short	0x0101
        /*03aa*/ 	.byte	0x06
	.zero		1


	//   ....[34]....
        /*03ac*/ 	.word	0x000013d0
        /*03b0*/ 	.word	0x000000ff
        /*03b4*/ 	.word	0x00000000
        /*03b8*/ 	.short	0x010a
        /*03ba*/ 	.byte	0x17
	.zero		1


	//   ....[35]....
        /*03bc*/ 	.word	0x00001420
        /*03c0*/ 	.word	0x000000ff
        /*03c4*/ 	.word	0x00000020
        /*03c8*/ 	.short	0x010a
        /*03ca*/ 	.byte	0x16
	.zero		1


	//   ....[36]....
        /*03cc*/ 	.word	0x00001770
        /*03d0*/ 	.word	0x000000ff
        /*03d4*/ 	.word	0x00000008
        /*03d8*/ 	.short	0x010a
        /*03da*/ 	.byte	0x17
	.zero		1


	//   ....[37]....
        /*03dc*/ 	.word	0x00001b20
        /*03e0*/ 	.word	0x000000ff
        /*03e4*/ 	.word	0x00000000
        /*03e8*/ 	.short	0x010a
        /*03ea*/ 	.byte	0x3d
	.zero		1


	//   ....[38]....
        /*03ec*/ 	.word	0x00001b90
        /*03f0*/ 	.word	0x000000ff
        /*03f4*/ 	.word	0x00000060
        /*03f8*/ 	.short	0x010a
        /*03fa*/ 	.byte	0x17
	.zero		1


	//   ....[39]....
        /*03fc*/ 	.word	0x00001e50
        /*0400*/ 	.word	0x000000ff
        /*0404*/ 	.word	0x00000070
        /*0408*/ 	.short	0x010a
        /*040a*/ 	.byte	0x17
	.zero		1


	//   ....[40]....
        /*040c*/ 	.word	0x00001fe0
        /*0410*/ 	.word	0x000000ff
        /*0414*/ 	.word	0x00000000
        /*0418*/ 	.short	0x010a
        /*041a*/ 	.byte	0x3b
	.zero		1


	//   ....[41]....
        /*041c*/ 	.word	0x00002400
        /*0420*/ 	.word	0x000000ff
        /*0424*/ 	.word	0x00000068
        /*0428*/ 	.short	0x010a
        /*042a*/ 	.byte	0x17
	.zero		1


	//   ....[42]....
        /*042c*/ 	.word	0x00002610
        /*0430*/ 	.word	0x000000ff
        /*0434*/ 	.word	0x00000078
        /*0438*/ 	.short	0x010a
        /*043a*/ 	.byte	0x17
	.zero		1


	//   ....[43]....
        /*043c*/ 	.word	0x00002980
        /*0440*/ 	.word	0x000000ff
        /*0444*/ 	.word	0x00000020
        /*0448*/ 	.short	0x010a
        /*044a*/ 	.byte	0x07
	.zero		1


	//   ....[44]....
        /*044c*/ 	.word	0x00002a00
        /*0450*/ 	.word	0x000000ff
        /*0454*/ 	.word	0x00000060
        /*0458*/ 	.short	0x010a
        /*045a*/ 	.byte	0x17
	.zero		1


	//   ....[45]....
        /*045c*/ 	.word	0x00002ce0
        /*0460*/ 	.word	0x000000ff
        /*0464*/ 	.word	0x00000070
        /*0468*/ 	.short	0x010a
        /*046a*/ 	.byte	0x17
	.zero		1


	//   ....[46]....
        /*046c*/ 	.word	0x00002e30
        /*0470*/ 	.word	0x000000ff
        /*0474*/ 	.word	0x00000068
        /*0478*/ 	.short	0x010a
        /*047a*/ 	.byte	0x17
	.zero		1


	//   ....[47]....
        /*047c*/ 	.word	0x00002ff0
        /*0480*/ 	.word	0x000000ff
        /*0484*/ 	.word	0x00000078
        /*0488*/ 	.short	0x010a
        /*048a*/ 	.byte	0x17
	.zero		1


	//   ....[48]....
        /*048c*/ 	.word	0x00003940
        /*0490*/ 	.word	0x000000ff
        /*0494*/ 	.word	0x00000038
        /*0498*/ 	.short	0x010a
        /*049a*/ 	.byte	0x09
	.zero		1


	//   ....[49]....
        /*049c*/ 	.word	0x00003ab0
        /*04a0*/ 	.word	0x000000ff
        /*04a4*/ 	.word	0x00000010
        /*04a8*/ 	.short	0x010a
        /*04aa*/ 	.byte	0x29
	.zero		1


	//   ....[50]....
        /*04ac*/ 	.word	0x00003c40
        /*04b0*/ 	.word	0x000000ff
        /*04b4*/ 	.word	0x00000018
        /*04b8*/ 	.short	0x010a
        /*04ba*/ 	.byte	0x29
	.zero		1


	//   ....[51]....
        /*04bc*/ 	.word	0x00003e10
        /*04c0*/ 	.word	0x000000ff
        /*04c4*/ 	.word	0x00000038
        /*04c8*/ 	.short	0x010a
        /*04ca*/ 	.byte	0x0e
	.zero		1


	//   ....[52]....
        /*04cc*/ 	.word	0x00004130
        /*04d0*/ 	.word	0x000000ff
        /*04d4*/ 	.word	0x00000038
        /*04d8*/ 	.short	0x010a
        /*04da*/ 	.byte	0x04
	.zero		1


	//   ....[53]....
        /*04dc*/ 	.word	0x000042d0
        /*04e0*/ 	.word	0x000000ff
        /*04e4*/ 	.word	0x00000038
        /*04e8*/ 	.short	0x010a
        /*04ea*/ 	.byte	0x04
	.zero		1


	//   ....[54]....
        /*04ec*/ 	.word	0x000046f0
        /*04f0*/ 	.word	0x000000ff
        /*04f4*/ 	.word	0x00000038
        /*04f8*/ 	.short	0x010a
        /*04fa*/ 	.byte	0x05
	.zero		1


	//   ....[55]....
        /*04fc*/ 	.word	0x00004750
        /*0500*/ 	.word	0x000000ff
        /*0504*/ 	.word	0x00000018
        /*0508*/ 	.short	0x010a
        /*050a*/ 	.byte	0x04
	.zero		1


	//   ....[56]....
        /*050c*/ 	.word	0x00004bd0
        /*0510*/ 	.word	0x000000ff
        /*0514*/ 	.word	0x000000c0
        /*0518*/ 	.short	0x010a
        /*051a*/ 	.byte	0x05
	.zero		1


	//   ....[57]....
        /*051c*/ 	.word	0x00004bf0
        /*0520*/ 	.word	0x000000ff
        /*0524*/ 	.word	0x00000050
        /*0528*/ 	.short	0x010a
        /*052a*/ 	.byte	0x05
	.zero		1


	//   ....[58]....
        /*052c*/ 	.word	0x00006cc0
        /*0530*/ 	.word	0x000000ff
        /*0534*/ 	.word	0x00000060
        /*0538*/ 	.short	0x0101
        /*053a*/ 	.byte	0x05
	.zero		1


	//   ....[59]....
        /*053c*/ 	.word	0x00007110
        /*0540*/ 	.word	0x000000ff
        /*0544*/ 	.word	0x00000070
        /*0548*/ 	.short	0x0101
        /*054a*/ 	.byte	0x05
	.zero		1


	//   ....[60]....
        /*054c*/ 	.word	0x00007150
        /*0550*/ 	.word	0x000000ff
        /*0554*/ 	.word	0x00000000
        /*0558*/ 	.short	0x010a
        /*055a*/ 	.byte	0x08
	.zero		1


	//   ....[61]....
        /*055c*/ 	.word	0x00007200
        /*0560*/ 	.word	0x000000ff
        /*0564*/ 	.word	0x00000050
        /*0568*/ 	.short	0x010a
        /*056a*/ 	.byte	0x06
	.zero		1


	//   ....[62]....
        /*056c*/ 	.word	0x00008990
        /*0570*/ 	.word	0x000000ff
        /*0574*/ 	.word	0x00000060
        /*0578*/ 	.short	0x0101
        /*057a*/ 	.byte	0x06
	.zero		1


	//   ....[63]....
        /*057c*/ 	.word	0x00008cc0
        /*0580*/ 	.word	0x000000ff
        /*0584*/ 	.word	0x00000070
        /*0588*/ 	.short	0x0101
        /*058a*/ 	.byte	0x06
	.zero		1


	//   ....[64]....
        /*058c*/ 	.word	0x00008cd0
        /*0590*/ 	.word	0x000000ff
        /*0594*/ 	.word	0x000000c0
        /*0598*/ 	.short	0x010a
        /*059a*/ 	.byte	0x06
	.zero		1


	//   ....[65]....
        /*059c*/ 	.word	0x000092f0
        /*05a0*/ 	.word	0x000000ff
        /*05a4*/ 	.word	0x000000c0
        /*05a8*/ 	.short	0x010a
        /*05aa*/ 	.byte	0x04
	.zero		1


	//   ....[66]....
        /*05ac*/ 	.word	0x000095b0
        /*05b0*/ 	.word	0x000000ff
        /*05b4*/ 	.word	0x00000060
        /*05b8*/ 	.short	0x0101
        /*05ba*/ 	.byte	0x07
	.zero		1


	//   ....[67]....
        /*05bc*/ 	.word	0x000095f0
        /*05c0*/ 	.word	0x000000ff
        /*05c4*/ 	.word	0x00000068
        /*05c8*/ 	.short	0x0101
        /*05ca*/ 	.byte	0x07
	.zero		1


	//   ....[68]....
        /*05cc*/ 	.word	0x000099a0
        /*05d0*/ 	.word	0x000000ff
        /*05d4*/ 	.word	0x000000c0
        /*05d8*/ 	.short	0x0101
        /*05da*/ 	.byte	0x07
	.zero		1


	//   ....[69]....
        /*05dc*/ 	.word	0x00009f90
        /*05e0*/ 	.word	0x000000ff
        /*05e4*/ 	.word	0x00000060
        /*05e8*/ 	.short	0x0101
        /*05ea*/ 	.byte	0x07
	.zero		1


	//   ....[70]....
        /*05ec*/ 	.word	0x00009fc0
        /*05f0*/ 	.word	0x000000ff
        /*05f4*/ 	.word	0x000000c8
        /*05f8*/ 	.short	0x0101
        /*05fa*/ 	.byte	0x07
	.zero		1


	//   ....[71]....
        /*05fc*/ 	.word	0x0000a560
        /*0600*/ 	.word	0x000000ff
        /*0604*/ 	.word	0x00000068
        /*0608*/ 	.short	0x0101
        /*060a*/ 	.byte	0x07
	.zero		1


	//   ....[72]....
        /*060c*/ 	.word	0x0000a570
        /*0610*/ 	.word	0x000000ff
        /*0614*/ 	.word	0x000000c0
        /*0618*/ 	.short	0x0101
        /*061a*/ 	.byte	0x07
	.zero		1


	//   ....[73]....
        /*061c*/ 	.word	0x0000a5a0
        /*0620*/ 	.word	0x000000ff
        /*0624*/ 	.word	0x000000c8
        /*0628*/ 	.short	0x0101
        /*062a*/ 	.byte	0x07
	.zero		1


	//   ....[74]....
        /*062c*/ 	.word	0x0000a620
        /*0630*/ 	.word	0x000000ff
        /*0634*/ 	.word	0x000000c0
        /*0638*/ 	.short	0x0101
        /*063a*/ 	.byte	0x07
	.zero		1


	//   ....[75]....
        /*063c*/ 	.word	0x0000a630
        /*0640*/ 	.word	0x000000ff
        /*0644*/ 	.word	0x00000090
        /*0648*/ 	.short	0x010a
        /*064a*/ 	.byte	0x07
	.zero		1


	//   ....[76]....
        /*064c*/ 	.word	0x0000a650
        /*0650*/ 	.word	0x000000ff
        /*0654*/ 	.word	0x000000e0
        /*0658*/ 	.short	0x010a
        /*065a*/ 	.byte	0x07
	.zero		1


	//   ....[77]....
        /*065c*/ 	.word	0x0000b090
        /*0660*/ 	.word	0x000000ff
        /*0664*/ 	.word	0x00000060
        /*0668*/ 	.short	0x0101
        /*066a*/ 	.byte	0x07
	.zero		1


	//   ....[78]....
        /*066c*/ 	.word	0x0000b0a0
        /*0670*/ 	.word	0x000000ff
        /*0674*/ 	.word	0x000000d0
        /*0678*/ 	.short	0x0101
        /*067a*/ 	.byte	0x07
	.zero		1


	//   ....[79]....
        /*067c*/ 	.word	0x0000b0e0
        /*0680*/ 	.word	0x000000ff
        /*0684*/ 	.word	0x000000c8
        /*0688*/ 	.short	0x0101
        /*068a*/ 	.byte	0x07
	.zero		1


	//   ....[80]....
        /*068c*/ 	.word	0x0000b0f0
        /*0690*/ 	.word	0x000000ff
        /*0694*/ 	.word	0x00000098
        /*0698*/ 	.short	0x010a
        /*069a*/ 	.byte	0x07
	.zero		1


	//   ....[81]....
        /*069c*/ 	.word	0x0000b110
        /*06a0*/ 	.word	0x000000ff
        /*06a4*/ 	.word	0x000000e8
        /*06a8*/ 	.short	0x010a
        /*06aa*/ 	.byte	0x07
	.zero		1


	//   ....[82]....
        /*06ac*/ 	.word	0x0000be40
        /*06b0*/ 	.word	0x000000ff
        /*06b4*/ 	.word	0x00000068
        /*06b8*/ 	.short	0x0101
        /*06ba*/ 	.byte	0x07
	.zero		1


	//   ....[83]....
        /*06bc*/ 	.word	0x0000beb0
        /*06c0*/ 	.word	0x000000ff
        /*06c4*/ 	.word	0x000000d8
        /*06c8*/ 	.short	0x0101
        /*06ca*/ 	.byte	0x07
	.zero		1


	//   ....[84]....
        /*06cc*/ 	.word	0x0000bf70
        /*06d0*/ 	.word	0x000000ff
        /*06d4*/ 	.word	0x000000e8
        /*06d8*/ 	.short	0x010a
        /*06da*/ 	.byte	0x07
	.zero		1


	//   ....[85]....
        /*06dc*/ 	.word	0x0000bfe0
        /*06e0*/ 	.word	0x00000004
        /*06e4*/ 	.word	0x000000d0
        /*06e8*/ 	.short	0x010a
        /*06ea*/ 	.byte	0xff
	.zero		1


	//   ....[86]....
        /*06ec*/ 	.word	0x0000c060
        /*06f0*/ 	.word	0x00000004
        /*06f4*/ 	.word	0x000000d8
        /*06f8*/ 	.short	0x010a
        /*06fa*/ 	.byte	0xff
	.zero		1


	//   ....[87]....
        /*06fc*/ 	.word	0x0000c0e0
        /*0700*/ 	.word	0x00000004
        /*0704*/ 	.word	0x00000000
        /*0708*/ 	.short	0x010a
        /*070a*/ 	.byte	0xff
	.zero		1


	//   ....[88]....
        /*070c*/ 	.word	0x0000c160
        /*0710*/ 	.word	0x00000004
        /*0714*/ 	.word	0x00000020
        /*0718*/ 	.short	0x010a
        /*071a*/ 	.byte	0xff
	.zero		1


	//   ....[89]....
        /*071c*/ 	.word	0x0000c1e0
        /*0720*/ 	.word	0x00000004
        /*0724*/ 	.word	0x00000008
        /*0728*/ 	.short	0x010a
        /*072a*/ 	.byte	0xff
	.zero		1


	//   ....[90]....
        /*072c*/ 	.word	0x0000c260
        /*0730*/ 	.word	0x00000010
        /*0734*/ 	.word	0x00000000
        /*0738*/ 	.short	0x010a
        /*073a*/ 	.byte	0xff
	.zero		1


	//   ....[91]....
        /*073c*/ 	.word	0x0000c2e0
        /*0740*/ 	.word	0x00000014
        /*0744*/ 	.word	0x00000060
        /*0748*/ 	.short	0x010a
        /*074a*/ 	.byte	0xff
	.zero		1


	//   ....[92]....
        /*074c*/ 	.word	0x0000c360
        /*0750*/ 	.word	0x00000014
        /*0754*/ 	.word	0x00000070
        /*0758*/ 	.short	0x010a
        /*075a*/ 	.byte	0xff
	.zero		1


	//   ....[93]....
        /*075c*/ 	.word	0x0000c3e0
        /*0760*/ 	.word	0x00000010
        /*0764*/ 	.word	0x00000000
        /*0768*/ 	.short	0x010a
        /*076a*/ 	.byte	0xff
	.zero		1


	//   ....[94]....
        /*076c*/ 	.word	0x0000c460
        /*0770*/ 	.word	0x00000014
        /*0774*/ 	.word	0x00000068
        /*0778*/ 	.short	0x010a
        /*077a*/ 	.byte	0xff
	.zero		1


	//   ....[95]....
        /*077c*/ 	.word	0x0000c4e0
        /*0780*/ 	.word	0x00000010
        /*0784*/ 	.word	0x00000078
        /*0788*/ 	.short	0x010a
        /*078a*/ 	.byte	0xff
	.zero		1


	//   ....[96]....
        /*078c*/ 	.word	0x0000c560
        /*0790*/ 	.word	0x00000004
        /*0794*/ 	.word	0x00000020
        /*0798*/ 	.short	0x010a
        /*079a*/ 	.byte	0xff
	.zero		1


	//   ....[97]....
        /*079c*/ 	.word	0x0000c5e0
        /*07a0*/ 	.word	0x00000006
        /*07a4*/ 	.word	0x00000060
        /*07a8*/ 	.short	0x010a
        /*07aa*/ 	.byte	0xff
	.zero		1


	//   ....[98]....
        /*07ac*/ 	.word	0x0000c660
        /*07b0*/ 	.word	0x00000006
        /*07b4*/ 	.word	0x00000070
        /*07b8*/ 	.short	0x010a
        /*07ba*/ 	.byte	0xff
	.zero		1


	//   ....[99]....
        /*07bc*/ 	.word	0x0000c6e0
        /*07c0*/ 	.word	0x00000006
        /*07c4*/ 	.word	0x00000068
        /*07c8*/ 	.short	0x010a
        /*07ca*/ 	.byte	0xff
	.zero		1


	//   ....[100]....
        /*07cc*/ 	.word	0x0000c760
        /*07d0*/ 	.word	0x00000004
        /*07d4*/ 	.word	0x00000078
        /*07d8*/ 	.short	0x010a
        /*07da*/ 	.byte	0xff
	.zero		1


	//   ....[101]....
        /*07dc*/ 	.word	0x0000c7d0
        /*07e0*/ 	.word	0x00000004
        /*07e4*/ 	.word	0x00000038
        /*07e8*/ 	.short	0x010a
        /*07ea*/ 	.byte	0xff
	.zero		1


	//   ....[102]....
        /*07ec*/ 	.word	0x0000c850
        /*07f0*/ 	.word	0x00000004
        /*07f4*/ 	.word	0x00000010
        /*07f8*/ 	.short	0x010a
        /*07fa*/ 	.byte	0xff
	.zero		1


	//   ....[103]....
        /*07fc*/ 	.word	0x0000c8d0
        /*0800*/ 	.word	0x00000004
        /*0804*/ 	.word	0x00000018
        /*0808*/ 	.short	0x010a
        /*080a*/ 	.byte	0xff
	.zero		1


	//   ....[104]....
        /*080c*/ 	.word	0x0000c940
        /*0810*/ 	.word	0x00000004
        /*0814*/ 	.word	0x00000038
        /*0818*/ 	.short	0x010a
        /*081a*/ 	.byte	0xff
	.zero		1


	//   ....[105]....
        /*081c*/ 	.word	0x0000c9b0
        /*0820*/ 	.word	0x00000004
        /*0824*/ 	.word	0x00000038
        /*0828*/ 	.short	0x010a
        /*082a*/ 	.byte	0xff
	.zero		1


	//   ....[106]....
        /*082c*/ 	.word	0x0000ca20
        /*0830*/ 	.word	0x00000004
        /*0834*/ 	.word	0x00000038
        /*0838*/ 	.short	0x010a
        /*083a*/ 	.byte	0xff
	.zero		1


	//   ....[107]....
        /*083c*/ 	.word	0x0000ca90
        /*0840*/ 	.word	0x00000004
        /*0844*/ 	.word	0x00000038
        /*0848*/ 	.short	0x010a
        /*084a*/ 	.byte	0xff
	.zero		1


	//   ....[108]....
        /*084c*/ 	.word	0x0000cb00
        /*0850*/ 	.word	0x00000004
        /*0854*/ 	.word	0x00000018
        /*0858*/ 	.short	0x010a
        /*085a*/ 	.byte	0xff
	.zero		1


	//   ....[109]....
        /*085c*/ 	.word	0x0000cb70
        /*0860*/ 	.word	0x000000ff
        /*0864*/ 	.word	0x00000000
        /*0868*/ 	.short	0x010a
        /*086a*/ 	.byte	0x08
	.zero		1


	//   ....[110]....
        /*086c*/ 	.word	0x0000cc00
        /*0870*/ 	.word	0x00000004
        /*0874*/ 	.word	0x00000000
        /*0878*/ 	.short	0x010a
        /*087a*/ 	.byte	0xff
	.zero		1


	//   ....[111]....
        /*087c*/ 	.word	0x0000cc70
        /*0880*/ 	.word	0x000000ff
        /*0884*/ 	.word	0x00000000
        /*0888*/ 	.short	0x010a
        /*088a*/ 	.byte	0x08
	.zero		1


	//   ....[112]....
        /*088c*/ 	.word	0x0000cd00
        /*0890*/ 	.word	0x00000004
        /*0894*/ 	.word	0x00000000
        /*0898*/ 	.short	0x010a
        /*089a*/ 	.byte	0xff
	.zero		1


	//   ....[113]....
        /*089c*/ 	.word	0x0000cd80
        /*08a0*/ 	.word	0x000000ff
        /*08a4*/ 	.word	0x00000000
        /*08a8*/ 	.short	0x010a
        /*08aa*/ 	.byte	0x06
	.zero		1


	//   ....[114]....
        /*08ac*/ 	.word	0x0000ce10
        /*08b0*/ 	.word	0x00000002
        /*08b4*/ 	.word	0x00000000
        /*08b8*/ 	.short	0x010a
        /*08ba*/ 	.byte	0xff
	.zero		1


	//   ....[115]....
        /*08bc*/ 	.word	0x0000ce80
        /*08c0*/ 	.word	0x000000ff
        /*08c4*/ 	.word	0x00000090
        /*08c8*/ 	.short	0x010a
        /*08ca*/ 	.byte	0x07
	.zero		1


	//   ....[116]....
        /*08cc*/ 	.word	0x0000cef0
        /*08d0*/ 	.word	0x000000ff
        /*08d4*/ 	.word	0x000000e0
        /*08d8*/ 	.short	0x010a
        /*08da*/ 	.byte	0x07
	.zero		1


	//   ....[117]....
        /*08dc*/ 	.word	0x0000cf60
        /*08e0*/ 	.word	0x000000ff
        /*08e4*/ 	.word	0x00000098
        /*08e8*/ 	.short	0x010a
        /*08ea*/ 	.byte	0x07
	.zero		1


	//   ....[118]....
        /*08ec*/ 	.word	0x0000cfd0
        /*08f0*/ 	.word	0x000000ff
        /*08f4*/ 	.word	0x000000e8
        /*08f8*/ 	.short	0x010a
        /*08fa*/ 	.byte	0x07
	.zero		1


	//   ....[119]....
        /*08fc*/ 	.word	0x0000d040
        /*0900*/ 	.word	0x000000ff
        /*0904*/ 	.word	0x000000e8
        /*0908*/ 	.short	0x010a
        /*090a*/ 	.byte	0x07
	.zero		1


	//----- nvinfo : EIATTR_NUM_MBARRIERS
	.align		4
.L_58:
        /*090c*/ 	.byte	0x03, 0x38
        /*090e*/ 	.short	0x001e


	//----- nvinfo : EIATTR_EXIT_INSTR_OFFSETS
	.align		4
        /*0910*/ 	.byte	0x04, 0x1c
        /*0912*/ 	.short	(.L_60 - .L_59)


	//   ....[0]....
.L_59:
        /*0914*/ 	.word	0x00009360


	//   ....[1]....
        /*0918*/ 	.word	0x0000bfa0


	//----- nvinfo : EIATTR_INDIRECT_BRANCH_TARGETS
	.align		4
.L_60:
        /*091c*/ 	.byte	0x04, 0x34
        /*091e*/ 	.short	(.L_62 - .L_61)


	//   ....[0]....
.L_61:
        /*0920*/ 	.word	.L_x_138@srel
        /*0924*/ 	.short	0x0
        /*0926*/ 	.short	0x0
        /*0928*/ 	.word	0x3
        /*092c*/ 	.word	.L_x_139@srel
        /*0930*/ 	.word	.L_x_140@srel
        /*0934*/ 	.word	.L_x_2@srel


	//----- nvinfo : EIATTR_REQNTID
	.align		4
.L_62:
        /*0938*/ 	.byte	0x04, 0x10
        /*093a*/ 	.short	(.L_64 - .L_63)
.L_63:
        /*093c*/ 	.word	0x00000200
        /*0940*/ 	.word	0x00000001
        /*0944*/ 	.word	0x00000001


	//----- nvinfo : EIATTR_CRS_STACK_SIZE
	.align		4
.L_64:
        /*0948*/ 	.byte	0x04, 0x1e
        /*094a*/ 	.short	(.L_66 - .L_65)
.L_65:
        /*094c*/ 	.word	0x00000000


	//----- nvinfo : EIATTR_CBANK_PARAM_SIZE
	.align		4
.L_66:
        /*0950*/ 	.byte	0x03, 0x19
        /*0952*/ 	.short	0x02ac


	//----- nvinfo : EIATTR_PARAM_CBANK
	.align		4
        /*0954*/ 	.byte	0x04, 0x0a
        /*0956*/ 	.short	(.L_68 - .L_67)
	.align		4
.L_67:
        /*0958*/ 	.word	index@(.nv.constant0.kernel_cutlass_kernel_flash_attncuteflash_fwd_sm100FlashAttentionForwardSm100_object_at__tensor0000o12811101213_tensor0000o12811101213_tensor0000o12810111213_tensor0000o12811101213_tensor_0)
        /*095c*/ 	.short	0x0380
        /*095e*/ 	.short	0x02ac


	//----- nvinfo : EIATTR_SW_WAR
	.align		4
.L_68:
        /*0960*/ 	.byte	0x04, 0x36
        /*0962*/ 	.short	(.L_70 - .L_69)
.L_69:
        /*0964*/ 	.word	0x00000008
.L_70:


//--------------------- .nv.compat                --------------------------
	.section	.nv.compat,"",@"SHT_CUDA_COMPAT_INFO"
	.align	4
        /*0000*/ 	.byte	0x02, 0x02, 0x02, 0x00, 0x02, 0x05, 0x05, 0x00, 0x02, 0x03, 0x01, 0x00, 0x02, 0x06, 0x01, 0x00


//--------------------- .nv.callgraph             --------------------------
	.section	.nv.callgraph,"",@"SHT_CUDA_CALLGRAPH"
	.align	4
	.sectionentsize	8
	.align		4
        /*0000*/ 	.word	0x00000000
	.align		4
        /*0004*/ 	.word	0xffffffff
	.align		4
        /*0008*/ 	.word	0x00000000
	.align		4
        /*000c*/ 	.word	0xfffffffe
	.align		4
        /*0010*/ 	.word	0x00000000
	.align		4
        /*0014*/ 	.word	0xfffffffd
	.align		4
        /*0018*/ 	.word	0x00000000
	.align		4
        /*001c*/ 	.word	0xfffffffc


//--------------------- .nv.constant2.kernel_cutlass_kernel_flash_attncuteflash_fwd_sm100FlashAttentionForwardSm100_object_at__tensor0000o12811101213_tensor0000o12811101213_tensor0000o12810111213_tensor0000o12811101213_tensor_0 --------------------------
	.section	.nv.constant2.kernel_cutlass_kernel_flash_attncuteflash_fwd_sm100FlashAttentionForwardSm100_object_at__tensor0000o12811101213_tensor0000o12811101213_tensor0000o12810111213_tensor0000o12811101213_tensor_0,"a",@progbits
	.sectionflags	@""
	.align	4
.nv.constant2.kernel_cutlass_kernel_flash_attncuteflash_fwd_sm100FlashAttentionForwardSm100_object_at__tensor0000o12811101213_tensor0000o12811101213_tensor0000o12810111213_tensor0000o12811101213_tensor_0:
        /*0000*/ 	.byte	0x20, 0x0c, 0x00, 0x00, 0xa0, 0x05, 0x00, 0x00, 0xa0, 0x47, 0x00, 0x00


//--------------------- .text.kernel_cutlass_kernel_flash_attncuteflash_fwd_sm100FlashAttentionForwardSm100_object_at__tensor0000o12811101213_tensor0000o12811101213_tensor0000o12810111213_tensor0000o12811101213_tensor_0 --------------------------
	.section	.text.kernel_cutlass_kernel_flash_attncuteflash_fwd_sm100FlashAttentionForwardSm100_object_at__tensor0000o12811101213_tensor0000o12811101213_tensor0000o12810111213_tensor0000o12811101213_tensor_0,"ax",@progbits
	.align	128
        .global         kernel_cutlass_kernel_flash_attncuteflash_fwd_sm100FlashAttentionForwardSm100_object_at__tensor0000o12811101213_tensor0000o12811101213_tensor0000o12810111213_tensor0000o12811101213_tensor_0
        .type           kernel_cutlass_kernel_flash_attncuteflash_fwd_sm100FlashAttentionForwardSm100_object_at__tensor0000o12811101213_tensor0000o12811101213_tensor0000o12810111213_tensor0000o12811101213_tensor_0,@function
        .size           kernel_cutlass_kernel_flash_attncuteflash_fwd_sm100FlashAttentionForwardSm100_object_at__tensor0000o12811101213_tensor0000o12811101213_tensor0000o12810111213_tensor0000o12811101213_tensor_0,(.L_x_144 - kernel_cutlass_kernel_flash_attncuteflash_fwd_sm100FlashAttentionForwardSm100_object_at__tensor0000o12811101213_tensor0000o12811101213_tensor0000o12810111213_tensor0000o12811101213_tensor_0)
        .other          kernel_cutlass_kernel_flash_attncuteflash_fwd_sm100FlashAttentionForwardSm100_object_at__tensor0000o12811101213_tensor0000o12811101213_tensor0000o12810111213_tensor0000o12811101213_tensor_0,@"STO_CUDA_ENTRY STV_DEFAULT"
kernel_cutlass_kernel_flash_attncuteflash_fwd_sm100FlashAttentionForwardSm100_object_at__tensor0000o12811101213_tensor0000o12811101213_tensor0000o12810111213_tensor0000o12811101213_tensor_0:
.text.kernel_cutlass_kernel_flash_attncuteflash_fwd_sm100FlashAttentionForwardSm100_object_at__tensor0000o12811101213_tensor0000o12811101213_tensor0000o12810111213_tensor0000o12811101213_tensor_0:
[----:B------:R-:W1:Y:S01]  /*0000*/  LDC R1, c[0x0][0x37c] ;  /* 0x0000df00ff017b82 */ /* 0x000e620000000800 */
[----:B------:R-:W2:Y:S07]  /*0010*/  S2R R0, SR_TID.X ;  /* 0x0000000000007919 */ /* 0x000eae0000002100 */
[----:B------:R-:W3:Y:S02]  /*0020*/  S2UR UR5, SR_CTAID.X ;  /* 0x00000000000579c3 */ /* 0x000ee40000002500 */
[----:B---3--:R-:W-:Y:S01]  /*0030*/  IMAD.U32 R2, RZ, RZ, UR5 ;  /* 0x00000005ff027e24 */ /* 0x008fe2000f8e00ff */
[----:B--2---:R-:W-:-:S04]  /*0040*/  SHF.R.U32.HI R0, RZ, 0x5, R0 ;  /* 0x00000005ff007819 */ /* 0x004fc80000011600 */
[----:B------:R-:W-:-:S13]  /*0050*/  R2UR UR4, R0 ;  /* 0x00000000000472ca */ /* 0x000fda00000e0000 */
[----:B------:R-:W-:Y:S01]  /*0060*/  UISETP.NE.AND UP0, UPT, UR4, URZ, UPT ;  /* 0x000000ff0400728c */ /* 0x000fe2000bf05270 */
[----:B------:R-:W-:-:S08]  /*0070*/  IMAD.U32 R3, RZ, RZ, UR4 ;  /* 0x00000004ff037e24 */ /* 0x000fd0000f8e00ff */
[----:B-1----:R-:W-:Y:S05]  /*0080*/  BRA.U UP0, `(.L_x_0) ;  /* 0x0000000500107547 */ /* 0x002fea000b800000 */
[----:B------:R-:W1:Y:S01]  /*0090*/  S2UR UR6, SR_CgaCtaId ;  /* 0x00000000000679c3 */ /* 0x000e620000008800 */
[----:B------:R-:W2:Y:S01]  /*00a0*/  LDCU.64 UR4, c[0x0][0x348] ;  /* 0x00006900ff0477ac */ /* 0x000ea20008000a00 */
[----:B------:R-:W-:Y:S01]  /*00b0*/  UMOV UR7, 0x400 ;  /* 0x0000040000077882 */ /* 0x000fe20000000000 */
[----:B------:R-:W-:Y:S01]  /*00c0*/  UMOV UR8, 0x1 ;  /* 0x0000000100087882 */ /* 0x000fe20000000000 */
[----:B------:R-:W-:Y:S01]  /*00d0*/  UMOV UR22, 0x100 ;  /* 0x0000010000167882 */ /* 0x000fe20000000000 */
[----:B------:R-:W-:Y:S01]  /*00e0*/  UMOV UR20, 0x4 ;  /* 0x0000000400147882 */ /* 0x000fe20000000000 */
[----:B------:R-:W-:-:S04]  /*00f0*/  UIADD3 UR22, UPT, UPT, -UR22, 0x100000, URZ ;  /* 0x0010000016167890 */ /* 0x000fc8000fffe1ff */
[----:B------:R-:W-:Y:S02]  /*0100*/  USHF.L.U32 UR23, UR22, 0xb, URZ ;  /* 0x0000000b16177899 */ /* 0x000fe400080006ff */
[----:B------:R-:W-:Y:S01]  /*0110*/  USHF.L.U32 UR22, UR22, 0x1, URZ ;  /* 0x0000000116167899 */ /* 0x000fe200080006ff */
[----:B------:R-:W-:Y:S01]  /*0120*/  UMOV UR9, 0x80 ;  /* 0x0000008000097882 */ /* 0x000fe20000000000 */
[----:B------:R-:W-:-:S04]  /*0130*/  UIADD3 UR20, UPT, UPT, -UR20, 0x100000, URZ ;  /* 0x0010000014147890 */ /* 0x000fc8000fffe1ff */
[----:B------:R-:W-:Y:S02]  /*0140*/  USHF.L.U32 UR21, UR20, 0xb, URZ ;  /* 0x0000000b14157899 */ /* 0x000fe400080006ff */
[----:B------:R-:W-:Y:S01]  /*0150*/  USHF.L.U32 UR20, UR20, 0x1, URZ ;  /* 0x0000000114147899 */ /* 0x000fe200080006ff */
[----:B------:R-:W-:Y:S02]  /*0160*/  UMOV UR18, 0x20 ;  /* 0x0000002000127882 */ /* 0x000fe40000000000 */
[----:B------:R-:W-:-:S04]  /*0170*/  UIADD3 UR18, UPT, UPT, -UR18, 0x100000, URZ ;  /* 0x0010000012127890 */ /* 0x000fc8000fffe1ff */
[----:B------:R-:W-:Y:S02]  /*0180*/  USHF.L.U32 UR19, UR18, 0xb, URZ ;  /* 0x0000000b12137899 */ /* 0x000fe400080006ff */
[----:B------:R-:W-:Y:S02]  /*0190*/  USHF.L.U32 UR18, UR18, 0x1, URZ ;  /* 0x0000000112127899 */ /* 0x000fe400080006ff */
[----:B--2---:R-:W-:Y:S02]  /*01a0*/  UIADD3 UR16, UP3, UPT, UR4, 0x80, URZ ;  /* 0x0000008004107890 */ /* 0x004fe4000ff7e0ff */
[----:B------:R-:W-:Y:S02]  /*01b0*/  UIADD3 UR14, UP2, UPT, UR4, 0x100, URZ ;  /* 0x00000100040e7890 */ /* 0x000fe4000ff5e0ff */
[----:B------:R-:W-:Y:S02]  /*01c0*/  UIADD3 UR12, UP1, UPT, UR4, 0x180, URZ ;  /* 0x00000180040c7890 */ /* 0x000fe4000ff3e0ff */
[----:B------:R-:W-:-:S02]  /*01d0*/  UIADD3 UR10, UP0, UPT, UR4, 0x200, URZ ;  /* 0x00000200040a7890 */ /* 0x000fc4000ff1e0ff */
[----:B-1----:R-:W-:Y:S02]  /*01e0*/  ULEA UR4, UR6, UR7, 0x18 ;  /* 0x0000000706047291 */ /* 0x002fe4000f8ec0ff */
[----:B------:R-:W-:-:S04]  /*01f0*/  UIADD3 UR6, UPT, UPT, -UR8, 0x100000, URZ ;  /* 0x0010000008067890 */ /* 0x000fc8000fffe1ff */
[----:B------:R-:W-:Y:S02]  /*0200*/  USHF.L.U32 UR7, UR6, 0xb, URZ ;  /* 0x0000000b06077899 */ /* 0x000fe400080006ff */
[----:B------:R-:W-:Y:S02]  /*0210*/  USHF.L.U32 UR6, UR6, 0x1, URZ ;  /* 0x0000000106067899 */ /* 0x000fe400080006ff */
[----:B------:R-:W-:Y:S02]  /*0220*/  UIADD3.X UR17, UPT, UPT, URZ, UR5, URZ, UP3, !UPT ;  /* 0x00000005ff117290 */ /* 0x000fe40009ffe4ff */
[----:B------:R-:W-:-:S04]  /*0230*/  UIADD3 UR8, UPT, UPT, -UR9, 0x100000, URZ ;  /* 0x0010000009087890 */ /* 0x000fc8000fffe1ff */
[----:B------:R-:W-:Y:S02]  /*0240*/  USHF.L.U32 UR9, UR8, 0xb, URZ ;  /* 0x0000000b08097899 */ /* 0x000fe400080006ff */
[----:B------:R-:W-:Y:S02]  /*0250*/  USHF.L.U32 UR8, UR8, 0x1, URZ ;  /* 0x0000000108087899 */ /* 0x000fe400080006ff */
[----:B------:R-:W-:Y:S02]  /*0260*/  UIADD3.X UR15, UPT, UPT, URZ, UR5, URZ, UP2, !UPT ;  /* 0x00000005ff0f7290 */ /* 0x000fe400097fe4ff */
[----:B------:R-:W-:Y:S02]  /*0270*/  UIADD3.X UR13, UPT, UPT, URZ, UR5, URZ, UP1, !UPT ;  /* 0x00000005ff0d7290 */ /* 0x000fe40008ffe4ff */
[----:B------:R-:W-:Y:S01]  /*0280*/  UIADD3.X UR11, UPT, UPT, URZ, UR5, URZ, UP0, !UPT ;  /* 0x00000005ff0b7290 */ /* 0x000fe200087fe4ff */
[----:B------:R1:W-:Y:S04]  /*0290*/  UTMACCTL.PF [UR16] ;  /* 0x00000000100079b9 */ /* 0x0003e80008040000 */
[----:B------:R1:W-:Y:S02]  /*02a0*/  UTMACCTL.PF [UR14] ;  /* 0x000000000e0079b9 */ /* 0x0003e40008040000 */
[----:B------:R1:W-:Y:S02]  /*02b0*/  UTMACCTL.PF [UR12] ;  /* 0x000000000c0079b9 */ /* 0x0003e40008040000 */
[----:B------:R1:W-:Y:S01]  /*02c0*/  UTMACCTL.PF [UR10] ;  /* 0x000000000a0079b9 */ /* 0x0003e20008040000 */
[----:B------:R-:W2:Y:S02]  /*02d0*/  FENCE.VIEW.ASYNC.S ;  /* 0x00000000000073c6 */ /* 0x000ea40000000000 */
[----:B--2---:R1:W2:Y:S01]  /*02e0*/  SYNCS.EXCH.64 URZ, [UR4], UR6 ;  /* 0x0000000604ff75b2 */ /* 0x0042a20008000100 */
[----:B------:R1:W3:Y:S01]  /*02f0*/  SYNCS.EXCH.64 URZ, [UR4+0x8], UR6 ;  /* 0x0000080604ff75b2 */ /* 0x0002e20008000100 */
[----:B------:R1:W4:Y:S01]  /*0300*/  SYNCS.EXCH.64 URZ, [UR4+0x10], UR6 ;  /* 0x0000100604ff75b2 */ /* 0x0003220008000100 */
[----:B------:R1:W5:Y:S01]  /*0310*/  SYNCS.EXCH.64 URZ, [UR4+0x18], UR6 ;  /* 0x0000180604ff75b2 */ /* 0x0003620008000100 */
[----:B------:R1:W1:Y:S01]  /*0320*/  SYNCS.EXCH.64 URZ, [UR4+0x20], UR6 ;  /* 0x0000200604ff75b2 */ /* 0x0002620008000100 */
        /* <DEDUP_REMOVED lines=25> */
[----:B--2345:R-:W-:Y:S01]  /*04c0*/  NOP ;  /* 0x0000000000007918 */ /* 0x03cfe20000000000 */
.L_x_0:
[----:B-1----:R-:W-:Y:S01]  /*04d0*/  R2UR UR4, R0 ;  /* 0x00000000000472ca */ /* 0x002fe200000e0000 */
[----:B------:R-:W-:-:S12]  /*04e0*/  NOP ;  /* 0x0000000000007918 */ /* 0x000fd80000000000 */
[----:B------:R-:W-:Y:S01]  /*04f0*/  UISETP.GT.AND UP0, UPT, UR4, 0xd, UPT ;  /* 0x0000000d0400788c */ /* 0x000fe2000bf04270 */
[----:B------:R-:W-:Y:S08]  /*0500*/  BAR.SYNC.DEFER_BLOCKING 0x0 ;  /* 0x0000000000007b1d */ /* 0x000ff00000010000 */
[----:B------:R-:W-:Y:S05]  /*0510*/  BRA.U UP0, `(.L_x_1) ;  /* 0x0000002d00f87547 */ /* 0x000fea000b800000 */
[----:B------:R-:W-:Y:S01]  /*0520*/  R2UR UR4, R0 ;  /* 0x00000000000472ca */ /* 0x000fe200000e0000 */
[----:B------:R-:W-:-:S12]  /*0530*/  IMAD.MOV.U32 R5, RZ, RZ, -0xc ;  /* 0xfffffff4ff057424 */ /* 0x000fd800078e00ff */
[----:B------:R-:W-:-:S05]  /*0540*/  IMAD.U32 R4, RZ, RZ, UR4 ;  /* 0x00000004ff047e24 */ /* 0x000fca000f8e00ff */
[----:B------:R-:W-:-:S05]  /*0550*/  VIADDMNMX.U32 R4, R5, R4, 0x2, PT ;  /* 0x0000000205047446 */ /* 0x000fca0003800004 */
[----:B------:R-:W-:-:S04]  /*0560*/  IMAD.SHL.U32 R6, R4, 0x4, RZ ;  /* 0x0000000404067824 */ /* 0x000fc800078e00ff */
[----:B------:R-:W1:Y:S02]  /*0570*/  LDC R4, c[0x2][R6] ;  /* 0x0080000006047b82 */ /* 0x000e640000000800 */
[----:B-1----:R-:W-:-:S04]  /*0580*/  SHF.R.S32.HI R5, RZ, 0x1f, R4 ;  /* 0x0000001fff057819 */ /* 0x002fc80000011404 */
.L_x_138:
[----:B------:R-:W-:Y:S05]  /*0590*/  BRX R4 -0x5a0                                                                                                                                                                                                      (*"BRANCH_TARGETS .L_x_139,.L_x_140,.L_x_2"*) ;  /* 0xfffffff804987949 */ /* 0x000fea000383ffff */
.L_x_140:
[----:B------:R-:W-:-:S08]  /*05a0*/  NOP ;  /* 0x0000000000007918 */ /* 0x000fd00000000000 */
[----:B------:R-:W1:-:S00]  /*05b0*/  USETMAXREG.DEALLOC.CTAPOOL 0x30 ;  /* 0x00000030000079c8 */ /* 0x000e4000080e0500 */
[----:B------:R-:W2:Y:S01]  /*05c0*/  LDCU UR4, c[0x0][0x610] ;  /* 0x0000c200ff0477ac */ /* 0x000ea20008000800 */
[----:B-1----:R-:W-:Y:S01]  /*05d0*/  R2UR UR8, R2 ;  /* 0x00000000020872ca */ /* 0x002fe200000e0000 */
[----:B------:R-:W1:Y:S01]  /*05e0*/  LDCU.U8 UR9, c[0x0][0x614] ;  /* 0x0000c280ff0977ac */ /* 0x000e620008000000 */
[----:B------:R-:W3:Y:S01]  /*05f0*/  LDCU.U8 UR6, c[0x0][0x615] ;  /* 0x0000c2a0ff0677ac */ /* 0x000ee20008000000 */
[----:B------:R-:W4:Y:S10]  /*0600*/  LDCU UR7, c[0x0][0x61c] ;  /* 0x0000c380ff0777ac */ /* 0x000f340008000800 */
[----:B--2---:R-:W-:-:S04]  /*0610*/  UIMAD.WIDE.U32 UR4, UR8, UR4, URZ ;  /* 0x00000004080472a5 */ /* 0x004fc8000f8e00ff */
[----:B------:R-:W-:-:S04]  /*0620*/  UIADD3 UR4, UPT, UPT, UR8, -UR5, URZ ;  /* 0x8000000508047290 */ /* 0x000fc8000fffe0ff */
[----:B-1----:R-:W-:Y:S01]  /*0630*/  USHF.R.U32.HI UR4, URZ, UR9, UR4 ;  /* 0x00000009ff047299 */ /* 0x002fe20008011604 */
[----:B------:R-:W1:Y:S03]  /*0640*/  LDCU.U8 UR9, c[0x0][0x620] ;  /* 0x0000c400ff0977ac */ /* 0x000e660008000000 */
[----:B------:R-:W-:-:S04]  /*0650*/  UIADD3 UR4, UPT, UPT, UR5, UR4, URZ ;  /* 0x0000000405047290 */ /* 0x000fc8000fffe0ff */
[----:B---3--:R-:W-:Y:S01]  /*0660*/  USHF.R.U32.HI UR35, URZ, UR6, UR4 ;  /* 0x00000006ff237299 */ /* 0x008fe20008011604 */
[----:B------:R-:W2:Y:S03]  /*0670*/  LDCU UR6, c[0x0][0x624] ;  /* 0x0000c480ff0677ac */ /* 0x000ea60008000800 */
[----:B----4-:R-:W-:-:S07]  /*0680*/  UIMAD.WIDE.U32 UR4, UR35, UR7, URZ ;  /* 0x00000007230472a5 */ /* 0x010fce000f8e00ff */
[----:B------:R-:W-:Y:S02]  /*0690*/  UMOV UR4, UR5 ;  /* 0x0000000500047c82 */ /* 0x000fe40008000000 */
[----:B------:R-:W-:-:S04]  /*06a0*/  UIADD3 UR36, UPT, UPT, UR35, -UR4, URZ ;  /* 0x8000000423247290 */ /* 0x000fc8000fffe0ff */
[----:B-1----:R-:W-:Y:S02]  /*06b0*/  USHF.R.U32.HI UR36, URZ, UR9, UR36 ;  /* 0x00000009ff247299 */ /* 0x002fe40008011624 */
[----:B--2---:R-:W-:Y:S02]  /*06c0*/  UISETP.GE.AND UP0, UPT, UR8, UR6, UPT ;  /* 0x000000060800728c */ /* 0x004fe4000bf06270 */
[----:B------:R-:W-:-:S07]  /*06d0*/  UIADD3 UR36, UPT, UPT, UR4, UR36, URZ ;  /* 0x0000002404247290 */ /* 0x000fce000fffe0ff */
[----:B------:R-:W-:Y:S05]  /*06e0*/  BRA.U UP0, `(.L_x_2) ;  /* 0x00000041002c7547 */ /* 0x000fea000b800000 */
[----:B------:R-:W1:Y:S01]  /*06f0*/  S2UR UR8, SR_CgaCtaId ;  /* 0x00000000000879c3 */ /* 0x000e620000008800 */
[----:B------:R-:W2:Y:S01]  /*0700*/  LDCU.U8 UR4, c[0x0][0x621] ;  /* 0x0000c420ff0477ac */ /* 0x000ea20008000000 */
[----:B------:R-:W-:Y:S01]  /*0710*/  R2UR UR11, R2 ;  /* 0x00000000020b72ca */ /* 0x000fe200000e0000 */
[----:B------:R-:W-:Y:S02]  /*0720*/  HFMA2 R5, -RZ, RZ, 0, 5.9604644775390625e-08 ;  /* 0x00000001ff057431 */ /* 0x000fe400000001ff */
[----:B------:R-:W-:Y:S01]  /*0730*/  IMAD.MOV.U32 R7, RZ, RZ, RZ ;  /* 0x000000ffff077224 */ /* 0x000fe200078e00ff */
[----:B------:R-:W3:Y:S01]  /*0740*/  LDCU.64 UR6, c[0x0][0x348] ;  /* 0x00006900ff0677ac */ /* 0x000ee20008000a00 */
[----:B------:R-:W4:Y:S01]  /*0750*/  LDCU UR5, c[0x0][0x60c] ;  /* 0x0000c180ff0577ac */ /* 0x000f220008000800 */
[----:B------:R-:W5:Y:S01]  /*0760*/  LDCU UR10, c[0x0][0x618] ;  /* 0x0000c300ff0a77ac */ /* 0x000f620008000800 */
[----:B------:R-:W-:Y:S01]  /*0770*/  UMOV UR9, 0x400 ;  /* 0x0000040000097882 */ /* 0x000fe20000000000 */
[----:B------:R-:W-:-:S02]  /*0780*/  UIADD3 UR34, UPT, UPT, -UR35, URZ, URZ ;  /* 0x000000ff23227290 */ /* 0x000fc4000fffe1ff */
[----:B--2---:R-:W-:Y:S01]  /*0790*/  USHF.R.U32.HI UR36, URZ, UR4, UR36 ;  /* 0x00000004ff247299 */ /* 0x004fe20008011624 */
[----:B------:R-:W2:Y:S01]  /*07a0*/  LDCU UR13, c[0x0][0x370] ;  /* 0x00006e00ff0d77ac */ /* 0x000ea20008000800 */
[----:B---3--:R-:W-:Y:S02]  /*07b0*/  UIADD3 UR14, UP0, UPT, UR6, 0x200, URZ ;  /* 0x00000200060e7890 */ /* 0x008fe4000ff1e0ff */
[----:B------:R-:W-:Y:S02]  /*07c0*/  UIADD3 UR4, UPT, UPT, -UR36, URZ, URZ ;  /* 0x000000ff24047290 */ /* 0x000fe4000fffe1ff */
[----:B-1----:R-:W-:Y:S02]  /*07d0*/  ULEA UR6, UR8, UR9, 0x18 ;  /* 0x0000000908067291 */ /* 0x002fe4000f8ec0ff */
[----:B----4-:R-:W-:Y:S01]  /*07e0*/  UIMAD UR34, UR34, UR5, UR11 ;  /* 0x00000005222272a4 */ /* 0x010fe2000f8e020b */
[----:B------:R-:W1:Y:S01]  /*07f0*/  LDCU UR21, c[0x0][0x624] ;  /* 0x0000c480ff1577ac */ /* 0x000e620008000800 */
[----:B------:R-:W3:Y:S01]  /*0800*/  LDCU UR37, c[0x0][0x610] ;  /* 0x0000c200ff2577ac */ /* 0x000ee20008000800 */
[----:B------:R-:W4:Y:S01]  /*0810*/  LDCU UR29, c[0x0][0x60c] ;  /* 0x0000c180ff1d77ac */ /* 0x000f220008000800 */
[----:B------:R-:W1:Y:S01]  /*0820*/  LDCU.64 UR30, c[0x0][0x618] ;  /* 0x0000c300ff1e77ac */ /* 0x000e620008000a00 */
[----:B------:R-:W-:-:S02]  /*0830*/  UIADD3.X UR15, UPT, UPT, URZ, UR7, URZ, UP0, !UPT ;  /* 0x00000007ff0f7290 */ /* 0x000fc400087fe4ff */
[----:B-----5:R-:W-:Y:S02]  /*0840*/  UIMAD UR35, UR4, UR10, UR35 ;  /* 0x0000000a042372a4 */ /* 0x020fe4000f8e0223 */
[----:B------:R-:W-:Y:S02]  /*0850*/  UIADD3 UR32, UPT, UPT, UR6, 0xc00, URZ ;  /* 0x00000c0006207890 */ /* 0x000fe4000fffe0ff */
[----:B------:R-:W-:Y:S02]  /*0860*/  UIADD3 UR24, UPT, UPT, UR6, 0x4c00, URZ ;  /* 0x00004c0006187890 */ /* 0x000fe4000fffe0ff */
[----:B------:R-:W-:Y:S02]  /*0870*/  UIADD3 UR16, UPT, UPT, UR6, 0x8c00, URZ ;  /* 0x00008c0006107890 */ /* 0x000fe4000fffe0ff */
[----:B------:R-:W-:Y:S01]  /*0880*/  UIADD3 UR8, UPT, UPT, UR6, 0xcc00, URZ ;  /* 0x0000cc0006087890 */ /* 0x000fe2000fffe0ff */
[----:B------:R-:W-:Y:S01]  /*0890*/  UMOV UR5, UR11 ;  /* 0x0000000b00057c82 */ /* 0x000fe20008000000 */
[----:B------:R-:W-:Y:S01]  /*08a0*/  UMOV UR38, URZ ;  /* 0x000000ff00267c82 */ /* 0x000fe20008000000 */
[----:B------:R-:W-:Y:S01]  /*08b0*/  UMOV UR39, URZ ;  /* 0x000000ff00277c82 */ /* 0x000fe20008000000 */
[----:B------:R-:W-:Y:S01]  /*08c0*/  UMOV UR33, URZ ;  /* 0x000000ff00217c82 */ /* 0x000fe20008000000 */
[----:B--23--:R-:W-:-:S07]  /*08d0*/  UMOV UR25, 0x40 ;  /* 0x0000004000197882 */ /* 0x00cfce0000000000 */
.L_x_5:
[----:B------:R-:W-:Y:S01]  /*08e0*/  SHF.L.U32 R6, R7, 0x1f, RZ ;  /* 0x0000001f07067819 */ /* 0x000fe200000006ff */
[----:B------:R-:W-:Y:S01]  /*08f0*/  USHF.L.U32 UR34, UR34, 0x8, URZ ;  /* 0x0000000822227899 */ /* 0x000fe200080006ff */
[----:B------:R-:W-:Y:S02]  /*0900*/  UMOV UR27, UR35 ;  /* 0x00000023001b7c82 */ /* 0x000fe40008000000 */
[----:B------:R-:W2:Y:S01]  /*0910*/  SYNCS.PHASECHK.TRANS64.TRYWAIT P0, [UR6+0xd0], R6 ;  /* 0x0000d006ff0075a7 */ /* 0x000ea20008001106 */
[----:B------:R-:W-:-:S03]  /*0920*/  UMOV UR28, UR36 ;  /* 0x00000024001c7c82 */ /* 0x000fc60008000000 */
[----:B------:R-:W-:Y:S01]  /*0930*/  UMOV UR26, UR34 ;  /* 0x00000022001a7c82 */ /* 0x000fe20008000000 */
[----:B--2---:R-:W-:Y:S05]  /*0940*/  @!P0 BRA `(.L_x_3) ;  /* 0x000000b400988947 */ /* 0x004fea0003800000 */
.L_x_68:
[----:B------:R3:W-:Y:S01]  /*0950*/  UTMASTG.4D [UR32], [UR14], desc[URZ] ;  /* 0x0000ff200e0073b5 */ /* 0x0007e20008019000 */
[----:B------:R3:W-:Y:S01]  /*0960*/  UTMASTG.4D [UR24], [UR14], desc[URZ] ;  /* 0x0000ff180e0073b5 */ /* 0x0007e20008019000 */
[----:B------:R0:W-:Y:S01]  /*0970*/  UTMACMDFLUSH ;  /* 0x00000000000079b7 */ /* 0x0001e20000000000 */
[----:B------:R-:W5:Y:S02]  /*0980*/  SYNCS.PHASECHK.TRANS64.TRYWAIT P0, [UR6+0xd8], R6 ;  /* 0x0000d806ff0075a7 */ /* 0x000f640008001106 */
[----:B---3-5:R-:W-:Y:S05]  /*0990*/  @!P0 BRA `(.L_x_4) ;  /* 0x000000b400a48947 */ /* 0x028fea0003800000 */
.L_x_70:
[----:B------:R-:W3:Y:S01]  /*09a0*/  LDCU.U8 UR26, c[0x0][0x614] ;  /* 0x0000c280ff1a77ac */ /* 0x000ee20008000000 */
[----:B------:R-:W-:Y:S01]  /*09b0*/  LOP3.LUT R7, R7, 0x1, RZ, 0x3c, !PT ;  /* 0x0000000107077812 */ /* 0x000fe200078e3cff */
[----:B------:R-:W-:Y:S01]  /*09c0*/  UIADD3 UR5, UPT, UPT, UR13, UR5, URZ ;  /* 0x000000050d057290 */ /* 0x000fe2000fffe0ff */
[----:B------:R-:W5:Y:S03]  /*09d0*/  LDCU.U8 UR7, c[0x0][0x615] ;  /* 0x0000c2a0ff0777ac */ /* 0x000f660008000000 */
[----:B------:R-:W-:Y:S02]  /*09e0*/  UIMAD.WIDE.U32 UR22, UR5, UR37, URZ ;  /* 0x00000025051672a5 */ /* 0x000fe4000f8e00ff */
[----:B------:R-:W-:Y:S01]  /*09f0*/  UIADD3 UR18, UPT, UPT, UR34, 0x80, URZ ;  /* 0x0000008022127890 */ /* 0x000fe2000fffe0ff */
[----:B------:R-:W-:Y:S01]  /*0a00*/  UMOV UR19, UR35 ;  /* 0x0000002300137c82 */ /* 0x000fe20008000000 */
[----:B------:R-:W-:Y:S01]  /*0a10*/  UMOV UR11, UR35 ;  /* 0x00000023000b7c82 */ /* 0x000fe20008000000 */
[----:B------:R-:W-:-:S02]  /*0a20*/  UMOV UR17, UR33 ;  /* 0x0000002100117c82 */ /* 0x000fc40008000000 */
[----:B------:R-:W-:Y:S01]  /*0a30*/  UMOV UR4, UR23 ;  /* 0x0000001700047c82 */ /* 0x000fe20008000000 */
[----:B------:R-:W-:Y:S01]  /*0a40*/  UMOV UR20, UR36 ;  /* 0x0000002400147c82 */ /* 0x000fe20008000000 */
[----:B------:R-:W-:Y:S01]  /*0a50*/  UIADD3 UR35, UPT, UPT, UR5, -UR4, URZ ;  /* 0x8000000405237290 */ /* 0x000fe2000fffe0ff */
[----:B------:R-:W-:Y:S01]  /*0a60*/  UMOV UR9, 0x40 ;  /* 0x0000004000097882 */ /* 0x000fe20000000000 */
[----:B------:R-:W-:Y:S01]  /*0a70*/  UMOV UR12, UR36 ;  /* 0x00000024000c7c82 */ /* 0x000fe20008000000 */
[----:B------:R-:W-:Y:S01]  /*0a80*/  UMOV UR10, UR18 ;  /* 0x00000012000a7c82 */ /* 0x000fe20008000000 */
[----:B------:R-:W-:Y:S01]  /*0a90*/  UTMASTG.4D [UR16], [UR14], desc[UR38] ;  /* 0x000026100e0073b5 */ /* 0x000fe20008019000 */
[----:B---3--:R-:W-:Y:S01]  /*0aa0*/  USHF.R.U32.HI UR35, URZ, UR26, UR35 ;  /* 0x0000001aff237299 */ /* 0x008fe20008011623 */
[----:B------:R-:W3:Y:S03]  /*0ab0*/  LDCU.U8 UR26, c[0x0][0x620] ;  /* 0x0000c400ff1a77ac */ /* 0x000ee60008000000 */
[----:B------:R-:W-:Y:S01]  /*0ac0*/  UIADD3 UR35, UPT, UPT, UR4, UR35, URZ ;  /* 0x0000002304237290 */ /* 0x000fe2000fffe0ff */
[----:B------:R2:W-:Y:S01]  /*0ad0*/  UTMASTG.4D [UR8], [UR14], desc[UR38] ;  /* 0x000026080e0073b5 */ /* 0x0005e20008019000 */
[----:B-1----:R-:W-:-:S02]  /*0ae0*/  UISETP.GE.AND UP0, UPT, UR5, UR21, UPT ;  /* 0x000000150500728c */ /* 0x002fc4000bf06270 */
[----:B-----5:R-:W-:Y:S01]  /*0af0*/  USHF.R.U32.HI UR35, URZ, UR7, UR35 ;  /* 0x00000007ff237299 */ /* 0x020fe20008011623 */
[----:B------:R0:W-:Y:S01]  /*0b00*/  UTMACMDFLUSH ;  /* 0x00000000000079b7 */ /* 0x0001e20000000000 */
[----:B------:R-:W-:-:S04]  /*0b10*/  DEPBAR.LE SB0, 0x1 ;  /* 0x000080400000791a */ /* 0x000fc80000000000 */
[----:B------:R5:W-:Y:S01]  /*0b20*/  SYNCS.ARRIVE.TRANS64.ART0 RZ, [UR6+0xe0], R5 ;  /* 0x0000e005ffff79a7 */ /* 0x000be20008500006 */
[----:B------:R-:W-:-:S04]  /*0b30*/  DEPBAR.LE SB0, 0x0 ;  /* 0x000080000000791a */ /* 0x000fc80000000000 */
[----:B--2---:R-:W-:Y:S01]  /*0b40*/  UIMAD.WIDE.U32 UR10, UR35, UR31, URZ ;  /* 0x0000001f230a72a5 */ /* 0x004fe2000f8e00ff */
[----:B------:R5:W-:Y:S06]  /*0b50*/  SYNCS.ARRIVE.TRANS64.ART0 RZ, [UR6+0xe8], R5 ;  /* 0x0000e805ffff79a7 */ /* 0x000bec0008500006 */
[----:B------:R-:W-:Y:S02]  /*0b60*/  UMOV UR4, UR11 ;  /* 0x0000000b00047c82 */ /* 0x000fe40008000000 */
[----:B------:R-:W-:-:S04]  /*0b70*/  UIADD3 UR7, UPT, UPT, UR35, -UR4, URZ ;  /* 0x8000000423077290 */ /* 0x000fc8000fffe0ff */
[----:B---3--:R-:W-:Y:S01]  /*0b80*/  USHF.R.U32.HI UR7, URZ, UR26, UR7 ;  /* 0x0000001aff077299 */ /* 0x008fe20008011607 */
[----:B------:R-:W1:Y:S03]  /*0b90*/  LDCU.U8 UR26, c[0x0][0x621] ;  /* 0x0000c420ff1a77ac */ /* 0x000e660008000000 */
[----:B------:R-:W-:-:S04]  /*0ba0*/  UIADD3 UR4, UPT, UPT, UR4, UR7, URZ ;  /* 0x0000000704047290 */ /* 0x000fc8000fffe0ff */
[----:B-1----:R-:W-:Y:S02]  /*0bb0*/  USHF.R.U32.HI UR36, URZ, UR26, UR4 ;  /* 0x0000001aff247299 */ /* 0x002fe40008011604 */
[----:B------:R-:W-:Y:S02]  /*0bc0*/  UIADD3 UR4, UPT, UPT, -UR35, URZ, URZ ;  /* 0x000000ff23047290 */ /* 0x000fe4000fffe1ff */
[----:B------:R-:W-:Y:S02]  /*0bd0*/  UIADD3 UR7, UPT, UPT, -UR36, URZ, URZ ;  /* 0x000000ff24077290 */ /* 0x000fe4000fffe1ff */
[----:B----4-:R-:W-:Y:S02]  /*0be0*/  UIMAD UR34, UR29, UR4, UR5 ;  /* 0x000000041d2272a4 */ /* 0x010fe4000f8e0205 */
[----:B------:R-:W-:Y:S01]  /*0bf0*/  UIMAD UR35, UR30, UR7, UR35 ;  /* 0x000000071e2372a4 */ /* 0x000fe2000f8e0223 */
[----:B-----5:R-:W-:Y:S11]  /*0c00*/  BRA.U !UP0, `(.L_x_5) ;  /* 0xfffffffd08347547 */ /* 0x020ff6000b83ffff */
[----:B------:R-:W-:Y:S05]  /*0c10*/  BRA `(.L_x_2) ;  /* 0x0000003800e07947 */ /* 0x000fea0003800000 */
.L_x_139:
[----:B------:R-:W-:-:S08]  /*0c20*/  NOP ;  /* 0x0000000000007918 */ /* 0x000fd00000000000 */
[----:B------:R-:W1:-:S00]  /*0c30*/  USETMAXREG.DEALLOC.CTAPOOL 0x30 ;  /* 0x00000030000079c8 */ /* 0x000e4000080e0500 */
[----:B------:R-:W2:Y:S01]  /*0c40*/  S2UR UR9, SR_CgaCtaId ;  /* 0x00000000000979c3 */ /* 0x000ea20000008800 */
[----:B------:R-:W-:Y:S01]  /*0c50*/  NOP ;  /* 0x0000000000007918 */ /* 0x000fe20000000000 */
[----:B------:R-:W-:Y:S02]  /*0c60*/  UMOV UR4, 0x40 ;  /* 0x0000004000047882 */ /* 0x000fe40000000000 */
[----:B--2---:R-:W-:-:S09]  /*0c70*/  ULEA UR4, UR9, UR4, 0x18 ;  /* 0x0000000409047291 */ /* 0x004fd2000f8ec0ff */
[----:B-1----:R-:W1:Y:S01]  /*0c80*/  LDS.U8 R4, [UR4] ;  /* 0x00000004ff047984 */ /* 0x002e620008000000 */
[----:B------:R-:W-:Y:S02]  /*0c90*/  UMOV UR4, 0x400 ;  /* 0x0000040000047882 */ /* 0x000fe40000000000 */
[----:B------:R-:W-:Y:S01]  /*0ca0*/  ULEA UR7, UR9, UR4, 0x18 ;  /* 0x0000000409077291 */ /* 0x000fe2000f8ec0ff */
[----:B-1----:R-:W-:-:S13]  /*0cb0*/  ISETP.NE.AND P0, PT, R4, RZ, PT ;  /* 0x000000ff0400720c */ /* 0x002fda0003f05270 */
[----:B------:R-:W-:Y:S05]  /*0cc0*/  @P0 BRA `(.L_x_6) ;  /* 0x00000000007c0947 */ /* 0x000fea0003800000 */
[----:B------:R-:W-:-:S13]  /*0cd0*/  ELECT P0, URZ, PT ;  /* 0x0000000000ff782f */ /* 0x000fda0003800000 */
[----:B------:R-:W-:Y:S05]  /*0ce0*/  @!P0 BRA `(.L_x_7) ;  /* 0x0000000000848947 */ /* 0x000fea0003800000 */
[----:B------:R-:W-:Y:S01]  /*0cf0*/  UMOV UR4, 0x10 ;  /* 0x0000001000047882 */ /* 0x000fe20000000000 */
[----:B------:R-:W-:-:S04]  /*0d00*/  IMAD.MOV.U32 R5, RZ, RZ, 0xffff ;  /* 0x0000ffffff057424 */ /* 0x000fc800078e00ff */
[----:B------:R-:W-:Y:S04]  /*0d10*/  DEPBAR.LE SB1, 0x36 ;  /* 0x00009d800000791a */ /* 0x000fe80000000000 */
[----:B------:R-:W1:Y:S02]  /*0d20*/  UTCATOMSWS.FIND_AND_SET.ALIGN UP0, UR4, UR4 ;  /* 0x00000004000475e3 */ /* 0x000e640008000800 */
[----:B-1----:R-:W-:Y:S01]  /*0d30*/  PLOP3.LUT P0, PT, PT, PT, UP0, 0x80, 0x8 ;  /* 0x000000000008781c */ /* 0x002fe20003f0f008 */
[----:B------:R-:W-:-:S03]  /*0d40*/  IMAD.U32 R6, RZ, RZ, UR4 ;  /* 0x00000004ff067e24 */ /* 0x000fc6000f8e00ff */
[----:B------:R-:W-:-:S04]  /*0d50*/  SEL R4, RZ, 0xffffffff, !P0 ;  /* 0xffffffffff047807 */ /* 0x000fc80004000000 */
[----:B------:R-:W-:Y:S01]  /*0d60*/  ISETP.NE.AND P0, PT, R4, RZ, PT ;  /* 0x000000ff0400720c */ /* 0x000fe20003f05270 */
[----:B------:R-:W-:-:S12]  /*0d70*/  IMAD.MOV.U32 R4, RZ, RZ, 0x1 ;  /* 0x00000001ff047424 */ /* 0x000fd800078e00ff */
[----:B------:R-:W-:Y:S05]  /*0d80*/  @P0 BRA `(.L_x_8) ;  /* 0x0000000000240947 */ /* 0x000fea0003800000 */
.L_x_9:
[----:B------:R-:W-:Y:S05]  /*0d90*/  NANOSLEEP 0x64 ;  /* 0x000000640000795d */ /* 0x000fea0003800000 */
[----:B------:R-:W-:-:S05]  /*0da0*/  UMOV UR4, 0x10 ;  /* 0x0000001000047882 */ /* 0x000fca0000000000 */
[----:B------:R-:W-:Y:S04]  /*0db0*/  DEPBAR.LE SB1, 0x36 ;  /* 0x00009d800000791a */ /* 0x000fe80000000000 */
[----:B------:R-:W1:Y:S02]  /*0dc0*/  UTCATOMSWS.FIND_AND_SET.ALIGN UP0, UR4, UR4 ;  /* 0x00000004000475e3 */ /* 0x000e640008000800 */
[----:B-1----:R-:W-:-:S04]  /*0dd0*/  PLOP3.LUT P0, PT, PT, PT, UP0, 0x80, 0x8 ;  /* 0x000000000008781c */ /* 0x002fc80003f0f008 */
[----:B------:R-:W-:-:S04]  /*0de0*/  SEL R6, RZ, 0xffffffff, !P0 ;  /* 0xffffffffff067807 */ /* 0x000fc80004000000 */
[----:B------:R-:W-:Y:S01]  /*0df0*/  ISETP.NE.AND P0, PT, R6, RZ, PT ;  /* 0x000000ff0600720c */ /* 0x000fe20003f05270 */
[----:B------:R-:W-:-:S12]  /*0e00*/  IMAD.U32 R6, RZ, RZ, UR4 ;  /* 0x00000004ff067e24 */ /* 0x000fd8000f8e00ff */
[----:B------:R-:W-:Y:S05]  /*0e10*/  @!P0 BRA `(.L_x_9) ;  /* 0xfffffffc00dc8947 */ /* 0x000fea000383ffff */
.L_x_8:
[C---:B------:R-:W-:Y:S01]  /*0e20*/  VIADD R7, R6.reuse, 0x10 ;  /* 0x0000001006077836 */ /* 0x040fe20000000000 */
[----:B------:R-:W-:Y:S01]  /*0e30*/  UMOV UR4, 0x50 ;  /* 0x0000005000047882 */ /* 0x000fe20000000000 */
[----:B------:R-:W-:Y:S01]  /*0e40*/  SHF.L.U32 R5, R5, R6, RZ ;  /* 0x0000000605057219 */ /* 0x000fe200000006ff */
[----:B------:R-:W-:Y:S01]  /*0e50*/  ULEA UR4, UR9, UR4, 0x18 ;  /* 0x0000000409047291 */ /* 0x000fe2000f8ec0ff */
[----:B------:R-:W-:Y:S01]  /*0e60*/  IMAD.SHL.U32 R6, R6, 0x20, RZ ;  /* 0x0000002006067824 */ /* 0x000fe200078e00ff */
[----:B------:R-:W-:-:S04]  /*0e70*/  SHF.L.U32 R4, R4, R7, RZ ;  /* 0x0000000704047219 */ /* 0x000fc800000006ff */
[----:B------:R-:W-:-:S05]  /*0e80*/  LOP3.LUT R4, R4, R5, RZ, 0xfc, !PT ;  /* 0x0000000504047212 */ /* 0x000fca00078efcff */
[----:B------:R1:W-:Y:S04]  /*0e90*/  ATOMS.OR RZ, [UR4], R4 ;  /* 0x00000004ffff798c */ /* 0x0003e8000b000004 */
[----:B------:R1:W-:Y:S01]  /*0ea0*/  STS [UR7+0x118], R6 ;  /* 0x00011806ff007988 */ /* 0x0003e20008000807 */
[----:B------:R-:W-:Y:S05]  /*0eb0*/  BRA `(.L_x_7) ;  /* 0x0000000000107947 */ /* 0x000fea0003800000 */
.L_x_6:
[----:B------:R-:W-:-:S05]  /*0ec0*/  MOV R4, 0xffffffff ;  /* 0xffffffff00047802 */ /* 0x000fca0000000f00 */
[----:B------:R1:W-:Y:S02]  /*0ed0*/  STS [UR7+0x118], R4 ;  /* 0x00011804ff007988 */ /* 0x0003e40008000807 */
[----:B-1----:R-:W-:Y:S02]  /*0ee0*/  MOV R4, 0xf00 ;  /* 0x00000f0000047802 */ /* 0x002fe40000000f00 */
[----:B------:R-:W-:Y:S05]  /*0ef0*/  CALL.REL.NOINC `($__internal_1_$__cuda_sm10x_tcgen05_guardrail_trap_phase_invalid_during_alloc) ;  /* 0x000000c000707944 */ /* 0x000fea0003c00000 */
.L_x_7:
[----:B------:R-:W-:Y:S05]  /*0f00*/  WARPSYNC.ALL ;  /* 0x0000000000007948 */ /* 0x000fea0003800000 */
[----:B------:R-:W-:Y:S01]  /*0f10*/  NOP ;  /* 0x0000000000007918 */ /* 0x000fe20000000000 */
[----:B------:R-:W2:Y:S08]  /*0f20*/  S2UR UR23, SR_CgaCtaId ;  /* 0x00000000001779c3 */ /* 0x000eb00000008800 */
[----:B------:R-:W-:Y:S01]  /*0f30*/  BAR.SYNC.DEFER_BLOCKING 0x2, 0x1a0 ;  /* 0x0086800000007b1d */ /* 0x000fe20000010000 */
[----:B------:R-:W-:-:S05]  /*0f40*/  R2UR UR11, R2 ;  /* 0x00000000020b72ca */ /* 0x000fca00000e0000 */
[----:B------:R-:W-:Y:S01]  /*0f50*/  UMOV UR4, 0x400 ;  /* 0x0000040000047882 */ /* 0x000fe20000000000 */
[----:B------:R-:W3:Y:S01]  /*0f60*/  LDCU UR8, c[0x0][0x38c] ;  /* 0x00007180ff0877ac */ /* 0x000ee20008000800 */
[----:B------:R-:W4:Y:S01]  /*0f70*/  LDCU UR10, c[0x0][0x624] ;  /* 0x0000c480ff0a77ac */ /* 0x000f220008000800 */
[----:B--2---:R-:W-:Y:S02]  /*0f80*/  ULEA UR23, UR23, UR4, 0x18 ;  /* 0x0000000417177291 */ /* 0x004fe4000f8ec0ff */
[----:B---3--:R-:W-:Y:S02]  /*0f90*/  UIADD3 UR6, UPT, UPT, UR8, -0x1, URZ ;  /* 0xffffffff08067890 */ /* 0x008fe4000fffe0ff */
[----:B------:R-:W-:Y:S02]  /*0fa0*/  UIADD3 UR4, UPT, UPT, UR23, 0x18c00, URZ ;  /* 0x00018c0017047890 */ /* 0x000fe4000fffe0ff */
[----:B------:R-:W-:Y:S02]  /*0fb0*/  USHF.R.S32.HI UR5, URZ, 0x1f, UR6 ;  /* 0x0000001fff057899 */ /* 0x000fe40008011406 */
[----:B------:R-:W-:Y:S01]  /*0fc0*/  USHF.R.U32.HI UR4, URZ, 0x4, UR4 ;  /* 0x00000004ff047899 */ /* 0x000fe20008011604 */
[----:B------:R-:W2:Y:S01]  /*0fd0*/  LDS R5, [UR23+0x118] ;  /* 0x00011817ff057984 */ /* 0x000ea20008000800 */
[----:B------:R-:W-:-:S02]  /*0fe0*/  UISETP.GT.AND UP0, UPT, UR8, URZ, UPT ;  /* 0x000000ff0800728c */ /* 0x000fc4000bf04270 */
[----:B------:R-:W-:Y:S02]  /*0ff0*/  ULOP3.LUT UR4, UR4, 0x3fc0, URZ, 0xc0, !UPT ;  /* 0x00003fc004047892 */ /* 0x000fe4000f8ec0ff */
[----:B------:R-:W-:Y:S02]  /*1000*/  ULEA.HI UR5, UR5, UR6, URZ, 0x7 ;  /* 0x0000000605057291 */ /* 0x000fe4000f8f38ff */
[----:B------:R-:W-:Y:S02]  /*1010*/  ULOP3.LUT UR4, UR4, 0x10000, URZ, 0xfc, !UPT ;  /* 0x0001000004047892 */ /* 0x000fe4000f8efcff */
[----:B------:R-:W-:-:S04]  /*1020*/  USHF.R.S32.HI UR68, URZ, 0x7, UR5 ;  /* 0x00000007ff447899 */ /* 0x000fc80008011405 */
[----:B-1----:R-:W-:Y:S01]  /*1030*/  IMAD.U32 R4, RZ, RZ, UR4 ;  /* 0x00000004ff047e24 */ /* 0x002fe2000f8e00ff */
[----:B------:R-:W-:-:S04]  /*1040*/  UIADD3 UR4, UPT, UPT, -UR8, URZ, URZ ;  /* 0x000000ff08047290 */ /* 0x000fc8000fffe1ff */
[----:B------:R-:W-:Y:S01]  /*1050*/  USHF.R.S32.HI UR4, URZ, 0x1f, UR4 ;  /* 0x0000001fff047899 */ /* 0x000fe20008011404 */
[----:B------:R-:W1:Y:S03]  /*1060*/  SHFL.IDX PT, R4, R4, RZ, 0x1f ;  /* 0x00001fff04047589 */ /* 0x000e6600000e0000 */
[----:B------:R-:W-:-:S04]  /*1070*/  ULEA.HI UR4, UR4, -UR8, URZ, 0x7 ;  /* 0x8000000804047291 */ /* 0x000fc8000f8f38ff */
[----:B------:R-:W-:-:S04]  /*1080*/  USHF.R.S32.HI UR4, URZ, 0x7, UR4 ;  /* 0x00000007ff047899 */ /* 0x000fc80008011404 */
[----:B------:R-:W-:Y:S02]  /*1090*/  @!UP0 ULOP3.LUT UR68, URZ, UR4, URZ, 0x33, !UPT ;  /* 0x00000004ff448292 */ /* 0x000fe4000f8e33ff */
[----:B----4-:R-:W-:Y:S01]  /*10a0*/  UISETP.GE.AND UP0, UPT, UR11, UR10, UPT ;  /* 0x0000000a0b00728c */ /* 0x010fe2000bf06270 */
[----:B--2---:R-:W-:Y:S02]  /*10b0*/  R2UR UR5, R5 ;  /* 0x00000000050572ca */ /* 0x004fe400000e0000 */
[----:B-1----:R-:W-:-:S11]  /*10c0*/  R2UR UR56, R4 ;  /* 0x00000000043872ca */ /* 0x002fd600000e0000 */
[----:B------:R-:W-:Y:S01]  /*10d0*/  IMAD.U32 R19, RZ, RZ, UR5 ;  /* 0x00000005ff137e24 */ /* 0x000fe2000f8e00ff */
[----:B------:R-:W-:Y:S06]  /*10e0*/  BRA.U UP0, `(.L_x_10) ;  /* 0x00000021003c7547 */ /* 0x000fec000b800000 */
[----:B------:R-:W1:Y:S01]  /*10f0*/  LDCU UR5, c[0x0][0x370] ;  /* 0x00006e00ff0577ac */ /* 0x000e620008000800 */
[----:B------:R-:W-:Y:S01]  /*1100*/  R2UR UR4, R2 ;  /* 0x00000000020472ca */ /* 0x000fe200000e0000 */
[----:B------:R-:W-:Y:S02]  /*1110*/  UIADD3 UR6, UPT, UPT, UR23, 0x10, URZ ;  /* 0x0000001017067890 */ /* 0x000fe4000fffe0ff */
[----:B------:R-:W-:Y:S02]  /*1120*/  UIADD3 UR54, UPT, UPT, UR56, 0x2, URZ ;  /* 0x0000000238367890 */ /* 0x000fe4000fffe0ff */
[----:B------:R-:W-:Y:S02]  /*1130*/  UIADD3 UR52, UPT, UPT, UR56, 0x4, URZ ;  /* 0x0000000438347890 */ /* 0x000fe4000fffe0ff */
[----:B------:R-:W-:Y:S02]  /*1140*/  UIADD3 UR50, UPT, UPT, UR56, 0x6, URZ ;  /* 0x0000000638327890 */ /* 0x000fe4000fffe0ff */
[----:B------:R-:W-:-:S04]  /*1150*/  UIADD3 UR48, UPT, UPT, UR56, 0x400, URZ ;  /* 0x0000040038307890 */ /* 0x000fc8000fffe0ff */
[----:B------:R-:W-:Y:S01]  /*1160*/  IMAD.U32 R18, RZ, RZ, UR4 ;  /* 0x00000004ff127e24 */ /* 0x000fe2000f8e00ff */
[----:B------:R-:W-:Y:S02]  /*1170*/  UIADD3 UR4, UPT, UPT, UR23, 0x58, URZ ;  /* 0x0000005817047890 */ /* 0x000fe4000fffe0ff */
[----:B------:R-:W-:Y:S01]  /*1180*/  UIADD3 UR46, UPT, UPT, UR56, 0x402, URZ ;  /* 0x00000402382e7890 */ /* 0x000fe2000fffe0ff */
[----:B-1----:R-:W-:Y:S01]  /*1190*/  IMAD.U32 R17, RZ, RZ, UR5 ;  /* 0x00000005ff117e24 */ /* 0x002fe2000f8e00ff */
[----:B------:R-:W-:Y:S02]  /*11a0*/  UIADD3 UR5, UPT, UPT, UR23, 0x50, URZ ;  /* 0x0000005017057890 */ /* 0x000fe4000fffe0ff */
[----:B------:R-:W-:Y:S02]  /*11b0*/  UIADD3 UR44, UPT, UPT, UR56, 0x404, URZ ;  /* 0x00000404382c7890 */ /* 0x000fe4000fffe0ff */
[----:B------:R-:W-:Y:S02]  /*11c0*/  UIADD3 UR42, UPT, UPT, UR56, 0x406, URZ ;  /* 0x00000406382a7890 */ /* 0x000fe4000fffe0ff */
[----:B------:R-:W-:Y:S01]  /*11d0*/  MOV R4, UR5 ;  /* 0x0000000500047c02 */ /* 0x000fe20008000f00 */
[----:B------:R-:W-:Y:S01]  /*11e0*/  IMAD.U32 R4, RZ, RZ, UR4 ;  /* 0x00000004ff047e24 */ /* 0x000fe2000f8e00ff */
[----:B------:R-:W-:Y:S01]  /*11f0*/  UIADD3 UR4, UPT, UPT, UR23, 0x18, URZ ;  /* 0x0000001817047890 */ /* 0x000fe2000fffe0ff */
[----:B------:R-:W-:Y:S01]  /*1200*/  MOV R4, UR6 ;  /* 0x0000000600047c02 */ /* 0x000fe20008000f00 */
[----:B------:R-:W-:Y:S01]  /*1210*/  UIADD3 UR5, UPT, UPT, UR23, 0x90, URZ ;  /* 0x0000009017057890 */ /* 0x000fe2000fffe0ff */
[----:B------:R-:W-:Y:S01]  /*1220*/  UMOV UR24, URZ ;  /* 0x000000ff00187c82 */ /* 0x000fe20008000000 */
[----:B------:R-:W-:-:S02]  /*1230*/  UMOV UR21, URZ ;  /* 0x000000ff00157c82 */ /* 0x000fc40008000000 */
[----:B------:R-:W-:Y:S01]  /*1240*/  IMAD.U32 R4, RZ, RZ, UR4 ;  /* 0x00000004ff047e24 */ /* 0x000fe2000f8e00ff */
[----:B------:R-:W-:Y:S01]  /*1250*/  UIADD3 UR4, UPT, UPT, UR23, 0x98, URZ ;  /* 0x0000009817047890 */ /* 0x000fe2000fffe0ff */
[----:B------:R-:W-:Y:S01]  /*1260*/  MOV R4, UR5 ;  /* 0x0000000500047c02 */ /* 0x000fe20008000f00 */
[----:B------:R-:W-:Y:S01]  /*1270*/  UMOV UR66, URZ ;  /* 0x000000ff00427c82 */ /* 0x000fe20008000000 */
[----:B------:R-:W-:Y:S01]  /*1280*/  UMOV UR71, URZ ;  /* 0x000000ff00477c82 */ /* 0x000fe20008000000 */
[----:B------:R-:W-:Y:S02]  /*1290*/  UIADD3 UR67, UPT, UPT, UR23, 0x20, URZ ;  /* 0x0000002017437890 */ /* 0x000fe4000fffe0ff */
[----:B------:R-:W-:Y:S01]  /*12a0*/  MOV R4, UR4 ;  /* 0x0000000400047c02 */ /* 0x000fe20008000f00 */
[----:B------:R-:W-:Y:S02]  /*12b0*/  UIADD3 UR70, UPT, UPT, UR23, 0x50, URZ ;  /* 0x0000005017467890 */ /* 0x000fe4000fffe0ff */
[----:B------:R-:W-:Y:S01]  /*12c0*/  UIADD3 UR69, UPT, UPT, UR23, 0x58, URZ ;  /* 0x0000005817457890 */ /* 0x000fe2000fffe0ff */
[----:B------:R-:W-:Y:S01]  /*12d0*/  UMOV UR57, 0x40004040 ;  /* 0x4000404000397882 */ /* 0x000fe20000000000 */
        /* <DEDUP_REMOVED lines=12> */
[----:B------:R-:W-:-:S05]  /*13a0*/  UMOV UR73, 0x8200010 ;  /* 0x0820001000497882 */ /* 0x000fca0000000000 */
.L_x_27:
[----:B------:R-:W-:-:S06]  /*13b0*/  USHF.L.U32 UR20, UR71, 0x1f, URZ ;  /* 0x0000001f47147899 */ /* 0x000fcc00080006ff */
[----:B------:R-:W-:-:S04]  /*13c0*/  MOV R4, UR20 ;  /* 0x0000001400047c02 */ /* 0x000fc80008000f00 */
[----:B------:R-:W1:Y:S02]  /*13d0*/  SYNCS.PHASECHK.TRANS64.TRYWAIT P0, [UR23], R4 ;  /* 0x00000004ff0075a7 */ /* 0x000e640008001117 */
[----:B-1-3--:R-:W-:Y:S05]  /*13e0*/  @!P0 BRA `(.L_x_11) ;  /* 0x000000ac00308947 */ /* 0x00afea0003800000 */
.L_x_72:
[----:B------:R-:W-:Y:S02]  /*13f0*/  USHF.L.U32 UR4, UR24, 0x1f, URZ ;  /* 0x0000001f18047899 */ /* 0x000fe400080006ff */
[----:B------:R-:W-:-:S04]  /*1400*/  ULEA UR22, UR21, UR23, 0x3 ;  /* 0x0000001715167291 */ /* 0x000fc8000f8e18ff */
[----:B-1----:R-:W-:-:S05]  /*1410*/  MOV R4, UR4 ;  /* 0x0000000400047c02 */ /* 0x002fca0008000f00 */
[----:B------:R-:W1:Y:S02]  /*1420*/  SYNCS.PHASECHK.TRANS64.TRYWAIT P0, [UR22+0x20], R4 ;  /* 0x00002004ff0075a7 */ /* 0x000e640008001116 */
[----:B-1----:R-:W-:Y:S05]  /*1430*/  @!P0 BRA `(.L_x_12) ;  /* 0x000000ac003c8947 */ /* 0x002fea0003800000 */
.L_x_74:
[----:B------:R-:W-:Y:S01]  /*1440*/  ULEA UR4, UR21, UR23, 0xf ;  /* 0x0000001715047291 */ /* 0x000fe2000f8e78ff */
[----:B-1----:R-:W-:Y:S01]  /*1450*/  IMAD.MOV.U32 R4, RZ, RZ, RZ ;  /* 0x000000ffff047224 */ /* 0x002fe200078e00ff */
[----:B------:R-:W-:Y:S02]  /*1460*/  UIADD3 UR56, UPT, UPT, UR56, -0x800, URZ ;  /* 0xfffff80038387890 */ /* 0x000fe4000fffe0ff */
[----:B------:R-:W-:Y:S02]  /*1470*/  UIADD3 UR4, UPT, UPT, UR4, 0x20c00, URZ ;  /* 0x00020c0004047890 */ /* 0x000fe4000fffe0ff */
[C---:B------:R-:W-:Y:S01]  /*1480*/  R2UR UR7, R4.reuse ;  /* 0x00000000040772ca */ /* 0x040fe200000e0000 */
[----:B------:R-:W-:Y:S01]  /*1490*/  UIADD3 UR6, UPT, UPT, UR56, 0x800, URZ ;  /* 0x0000080038067890 */ /* 0x000fe2000fffe0ff */
[C---:B------:R-:W-:Y:S01]  /*14a0*/  R2UR UR10, R4.reuse ;  /* 0x00000000040a72ca */ /* 0x040fe200000e0000 */
[----:B------:R-:W-:Y:S01]  /*14b0*/  USHF.R.U32.HI UR4, URZ, 0x4, UR4 ;  /* 0x00000004ff047899 */ /* 0x000fe20008011604 */
[----:B------:R-:W-:Y:S01]  /*14c0*/  R2UR UR25, R4 ;  /* 0x00000000041972ca */ /* 0x000fe200000e0000 */
[----:B------:R-:W-:Y:S01]  /*14d0*/  UMOV UR26, 0x0 ;  /* 0x00000000001a7882 */ /* 0x000fe20000000000 */
[----:B------:R-:W-:Y:S01]  /*14e0*/  UMOV UR27, 0x8200010 ;  /* 0x08200010001b7882 */ /* 0x000fe20000000000 */
[----:B------:R-:W-:Y:S01]  /*14f0*/  ULOP3.LUT UR4, UR4, 0x3fc0, URZ, 0xc0, !UPT ;  /* 0x00003fc004047892 */ /* 0x000fe2000f8ec0ff */
[----:B------:R-:W-:Y:S01]  /*1500*/  UMOV UR5, 0x40004040 ;  /* 0x4000404000057882 */ /* 0x000fe20000000000 */
[----:B------:R-:W-:-:S02]  /*1510*/  UIADD3 UR54, UPT, UPT, UR54, -0x800, URZ ;  /* 0xfffff80036367890 */ /* 0x000fc4000fffe0ff */
[----:B------:R-:W-:Y:S02]  /*1520*/  ULOP3.LUT UR4, UR4, 0x10000, URZ, 0xfc, !UPT ;  /* 0x0001000004047892 */ /* 0x000fe4000f8efcff */
[----:B------:R-:W-:Y:S02]  /*1530*/  UIADD3 UR52, UPT, UPT, UR52, -0x800, URZ ;  /* 0xfffff80034347890 */ /* 0x000fe4000fffe0ff */
[----:B------:R-:W-:Y:S02]  /*1540*/  UIADD3 UR18, UPT, UPT, UR4, 0x2, URZ ;  /* 0x0000000204127890 */ /* 0x000fe4000fffe0ff */
[----:B------:R-:W-:Y:S02]  /*1550*/  UIADD3 UR16, UPT, UPT, UR4, 0x4, URZ ;  /* 0x0000000404107890 */ /* 0x000fe4000fffe0ff */
[----:B------:R-:W-:Y:S01]  /*1560*/  UIADD3 UR50, UPT, UPT, UR50, -0x800, URZ ;  /* 0xfffff80032327890 */ /* 0x000fe2000fffe0ff */
[----:B------:R1:W-:Y:S01]  /*1570*/  UTCHMMA gdesc[UR56], gdesc[UR4], tmem[UR7], tmem[UR26], idesc[UR27], !UPT ;  /* 0x00ff1a04380075ea */ /* 0x0003e2000f800007 */
[----:B------:R-:W-:Y:S01]  /*1580*/  UIADD3 UR14, UPT, UPT, UR4, 0x6, URZ ;  /* 0x00000006040e7890 */ /* 0x000fe2000fffe0ff */
[----:B------:R-:W-:Y:S01]  /*1590*/  UMOV UR19, 0x40004040 ;  /* 0x4000404000137882 */ /* 0x000fe20000000000 */
[----:B------:R-:W-:Y:S01]  /*15a0*/  UMOV UR17, 0x40004040 ;  /* 0x4000404000117882 */ /* 0x000fe20000000000 */
[----:B------:R-:W-:Y:S01]  /*15b0*/  UMOV UR15, 0x40004040 ;  /* 0x40004040000f7882 */ /* 0x000fe20000000000 */
[----:B------:R-:W-:-:S02]  /*15c0*/  UIADD3 UR48, UPT, UPT, UR48, -0x800, URZ ;  /* 0xfffff80030307890 */ /* 0x000fc4000fffe0ff */
[----:B------:R-:W-:Y:S02]  /*15d0*/  UIADD3 UR12, UPT, UPT, UR4, 0x400, URZ ;  /* 0x00000400040c7890 */ /* 0x000fe4000fffe0ff */
[----:B------:R-:W-:Y:S02]  /*15e0*/  UIADD3 UR46, UPT, UPT, UR46, -0x800, URZ ;  /* 0xfffff8002e2e7890 */ /* 0x000fe4000fffe0ff */
[----:B------:R-:W-:Y:S02]  /*15f0*/  UIADD3 UR8, UPT, UPT, UR4, 0x402, URZ ;  /* 0x0000040204087890 */ /* 0x000fe4000fffe0ff */
[----:B------:R-:W-:Y:S01]  /*1600*/  UIADD3 UR44, UPT, UPT, UR44, -0x800, URZ ;  /* 0xfffff8002c2c7890 */ /* 0x000fe2000fffe0ff */
[----:B------:R-:W-:Y:S01]  /*1610*/  UMOV UR13, 0x40004040 ;  /* 0x40004040000d7882 */ /* 0x000fe20000000000 */
[----:B------:R-:W-:Y:S01]  /*1620*/  UMOV UR9, 0x40004040 ;  /* 0x4000404000097882 */ /* 0x000fe20000000000 */
[----:B------:R-:W-:Y:S01]  /*1630*/  UIADD3 UR42, UPT, UPT, UR42, -0x800, URZ ;  /* 0xfffff8002a2a7890 */ /* 0x000fe2000fffe0ff */
[----:B------:R-:W-:Y:S01]  /*1640*/  UMOV UR28, 0x0 ;  /* 0x00000000001c7882 */ /* 0x000fe20000000000 */
[----:B------:R-:W-:Y:S01]  /*1650*/  UMOV UR29, 0x8200010 ;  /* 0x08200010001d7882 */ /* 0x000fe20000000000 */
[----:B------:R-:W-:Y:S01]  /*1660*/  UMOV UR11, 0x40004040 ;  /* 0x40004040000b7882 */ /* 0x000fe20000000000 */
[----:B-1----:R-:W-:Y:S01]  /*1670*/  UMOV UR56, UR6 ;  /* 0x0000000600387c82 */ /* 0x002fe20008000000 */
[----:B------:R-:W-:-:S13]  /*1680*/  R2UR UR6, R4 ;  /* 0x00000000040672ca */ /* 0x000fda00000e0000 */
[----:B------:R-:W-:Y:S01]  /*1690*/  UTCHMMA gdesc[UR54], gdesc[UR18], tmem[UR6], tmem[UR26], idesc[UR27], UPT ;  /* 0x00ff1a12360075ea */ /* 0x000fe2000b800006 */
[----:B------:R-:W-:Y:S01]  /*16a0*/  UTCHMMA gdesc[UR52], gdesc[UR16], tmem[UR7], tmem[UR26], idesc[UR27], UPT ;  /* 0x00ff1a10340075ea */ /* 0x000fe2000b800007 */
[----:B------:R1:W-:Y:S01]  /*16b0*/  UTCHMMA gdesc[UR50], gdesc[UR14], tmem[UR6], tmem[UR26], idesc[UR27], UPT ;  /* 0x00ff1a0e320075ea */ /* 0x0003e2000b800006 */
[----:B------:R2:W-:Y:S01]  /*16c0*/  UTCHMMA gdesc[UR48], gdesc[UR12], tmem[UR7], tmem[UR26], idesc[UR27], UPT ;  /* 0x00ff1a0c300075ea */ /* 0x0005e2000b800007 */
[----:B------:R3:W-:Y:S01]  /*16d0*/  UTCHMMA gdesc[UR46], gdesc[UR8], tmem[UR10], tmem[UR26], idesc[UR27], UPT ;  /* 0x00ff1a082e0075ea */ /* 0x0007e2000b80000a */
[----:B-1----:R-:W-:Y:S01]  /*16e0*/  UIADD3 UR6, UPT, UPT, UR4, 0x404, URZ ;  /* 0x0000040404067890 */ /* 0x002fe2000fffe0ff */
[----:B--2---:R-:W-:Y:S01]  /*16f0*/  UMOV UR7, 0x40004040 ;  /* 0x4000404000077882 */ /* 0x004fe20000000000 */
[----:B---3--:R-:W-:-:S07]  /*1700*/  UIADD3 UR10, UPT, UPT, UR4, 0x406, URZ ;  /* 0x00000406040a7890 */ /* 0x008fce000fffe0ff */
[----:B------:R1:W-:Y:S02]  /*1710*/  UTCHMMA gdesc[UR44], gdesc[UR6], tmem[UR25], tmem[UR26], idesc[UR27], UPT ;  /* 0x00ff1a062c0075ea */ /* 0x0003e4000b800019 */
[----:B-1----:R-:W-:Y:S01]  /*1720*/  R2UR UR26, R4 ;  /* 0x00000000041a72ca */ /* 0x002fe200000e0000 */
[----:B------:R-:W-:Y:S01]  /*1730*/  UIADD3 UR27, UPT, UPT, UR23, 0x50, URZ ;  /* 0x00000050171b7890 */ /* 0x000fe2000fffe0ff */
[----:B------:R-:W-:-:S11]  /*1740*/  IMAD.U32 R4, RZ, RZ, UR20 ;  /* 0x00000014ff047e24 */ /* 0x000fd6000f8e00ff */
[----:B------:R1:W-:Y:S01]  /*1750*/  UTCHMMA gdesc[UR42], gdesc[UR10], tmem[UR26], tmem[UR28], idesc[UR29], UPT ;  /* 0x00ff1c0a2a0075ea */ /* 0x0003e2000b80001a */
[----:B------:R1:W-:Y:S01]  /*1760*/  UTCBAR [UR27], URZ ;  /* 0x000000ff1b0073e9 */ /* 0x0003e200080000ff */
[----:B------:R-:W2:Y:S02]  /*1770*/  SYNCS.PHASECHK.TRANS64.TRYWAIT P0, [UR23+0x8], R4 ;  /* 0x00000804ff0075a7 */ /* 0x000ea40008001117 */
[----:B-12---:R-:W-:Y:S05]  /*1780*/  @!P0 BRA `(.L_x_13) ;  /* 0x000000a800888947 */ /* 0x006fea0003800000 */
.L_x_76:
[----:B-1----:R-:W-:Y:S01]  /*1790*/  IMAD.MOV.U32 R4, RZ, RZ, 0x80 ;  /* 0x00000080ff047424 */ /* 0x002fe200078e00ff */
[----:B------:R-:W-:Y:S01]  /*17a0*/  UMOV UR26, 0x0 ;  /* 0x00000000001a7882 */ /* 0x000fe20000000000 */
[----:B------:R-:W-:Y:S01]  /*17b0*/  UMOV UR27, 0x8200010 ;  /* 0x08200010001b7882 */ /* 0x000fe20000000000 */
[----:B------:R-:W-:Y:S02]  /*17c0*/  UIADD3 UR54, UPT, UPT, UR54, 0x800, URZ ;  /* 0x0000080036367890 */ /* 0x000fe4000fffe0ff */
[C---:B------:R-:W-:Y:S01]  /*17d0*/  R2UR UR20, R4.reuse ;  /* 0x00000000041472ca */ /* 0x040fe200000e0000 */
[----:B------:R-:W-:Y:S01]  /*17e0*/  UIADD3 UR52, UPT, UPT, UR52, 0x800, URZ ;  /* 0x0000080034347890 */ /* 0x000fe2000fffe0ff */
[----:B------:R-:W-:Y:S01]  /*17f0*/  R2UR UR25, R4 ;  /* 0x00000000041972ca */ /* 0x000fe200000e0000 */
[----:B------:R-:W-:Y:S02]  /*1800*/  UIADD3 UR50, UPT, UPT, UR50, 0x800, URZ ;  /* 0x0000080032327890 */ /* 0x000fe4000fffe0ff */
[----:B------:R-:W-:Y:S01]  /*1810*/  UIADD3 UR48, UPT, UPT, UR48, 0x800, URZ ;  /* 0x0000080030307890 */ /* 0x000fe2000fffe0ff */
[----:B------:R-:W-:Y:S01]  /*1820*/  UMOV UR28, 0x0 ;  /* 0x00000000001c7882 */ /* 0x000fe20000000000 */
[----:B------:R-:W-:Y:S01]  /*1830*/  UMOV UR29, 0x8200010 ;  /* 0x08200010001d7882 */ /* 0x000fe20000000000 */
[----:B------:R-:W-:-:S02]  /*1840*/  UIADD3 UR46, UPT, UPT, UR46, 0x800, URZ ;  /* 0x000008002e2e7890 */ /* 0x000fc4000fffe0ff */
[----:B------:R-:W-:-:S03]  /*1850*/  UIADD3 UR44, UPT, UPT, UR44, 0x800, URZ ;  /* 0x000008002c2c7890 */ /* 0x000fc6000fffe0ff */
[----:B------:R1:W-:Y:S01]  /*1860*/  UTCHMMA gdesc[UR56], gdesc[UR4], tmem[UR20], tmem[UR26], idesc[UR27], !UPT ;  /* 0x00ff1a04380075ea */ /* 0x0003e2000f800014 */
[----:B------:R-:W-:Y:S01]  /*1870*/  UIADD3 UR42, UPT, UPT, UR42, 0x800, URZ ;  /* 0x000008002a2a7890 */ /* 0x000fe2000fffe0ff */
[C---:B-1----:R-:W-:Y:S01]  /*1880*/  R2UR UR26, R4.reuse ;  /* 0x00000000041a72ca */ /* 0x042fe200000e0000 */
[----:B------:R-:W-:Y:S01]  /*1890*/  UIADD3 UR27, UPT, UPT, UR23, 0x58, URZ ;  /* 0x00000058171b7890 */ /* 0x000fe2000fffe0ff */
[C---:B------:R-:W-:Y:S02]  /*18a0*/  R2UR UR5, R4.reuse ;  /* 0x00000000040572ca */ /* 0x040fe400000e0000 */
[----:B------:R-:W-:-:S09]  /*18b0*/  R2UR UR4, R4 ;  /* 0x00000000040472ca */ /* 0x000fd200000e0000 */
[----:B------:R-:W-:Y:S01]  /*18c0*/  UTCHMMA gdesc[UR54], gdesc[UR18], tmem[UR26], tmem[UR28], idesc[UR29], UPT ;  /* 0x00ff1c12360075ea */ /* 0x000fe2000b80001a */
[----:B------:R-:W-:Y:S01]  /*18d0*/  UTCHMMA gdesc[UR52], gdesc[UR16], tmem[UR25], tmem[UR28], idesc[UR29], UPT ;  /* 0x00ff1c10340075ea */ /* 0x000fe2000b800019 */
[----:B------:R1:W-:Y:S01]  /*18e0*/  UTCHMMA gdesc[UR50], gdesc[UR14], tmem[UR20], tmem[UR28], idesc[UR29], UPT ;  /* 0x00ff1c0e320075ea */ /* 0x0003e2000b800014 */
[----:B------:R2:W-:Y:S01]  /*18f0*/  UTCHMMA gdesc[UR48], gdesc[UR12], tmem[UR5], tmem[UR28], idesc[UR29], UPT ;  /* 0x00ff1c0c300075ea */ /* 0x0005e2000b800005 */
[----:B------:R3:W-:Y:S01]  /*1900*/  UTCHMMA gdesc[UR46], gdesc[UR8], tmem[UR4], tmem[UR28], idesc[UR29], UPT ;  /* 0x00ff1c082e0075ea */ /* 0x0007e2000b800004 */
[C---:B-1----:R-:W-:Y:S01]  /*1910*/  R2UR UR14, R4.reuse ;  /* 0x00000000040e72ca */ /* 0x042fe200000e0000 */
[----:B--2---:R-:W-:Y:S01]  /*1920*/  UIADD3 UR5, UPT, UPT, UR22, 0x38, URZ ;  /* 0x0000003816057890 */ /* 0x004fe2000fffe0ff */
[----:B------:R-:W-:Y:S01]  /*1930*/  R2UR UR12, R4 ;  /* 0x00000000040c72ca */ /* 0x000fe200000e0000 */
[----:B---3--:R-:W-:-:S04]  /*1940*/  UIADD3 UR4, UPT, UPT, UR21, 0x1, URZ ;  /* 0x0000000115047890 */ /* 0x008fc8000fffe0ff */
[----:B------:R-:W-:-:S04]  /*1950*/  UISETP.NE.AND UP0, UPT, UR4, 0x3, UPT ;  /* 0x000000030400788c */ /* 0x000fc8000bf05270 */
[----:B------:R-:W-:Y:S02]  /*1960*/  USEL UR8, URZ, 0x1, UP0 ;  /* 0x00000001ff087887 */ /* 0x000fe40008000000 */
[----:B------:R1:W-:Y:S02]  /*1970*/  UTCHMMA gdesc[UR44], gdesc[UR6], tmem[UR14], tmem[UR28], idesc[UR29], UPT ;  /* 0x00ff1c062c0075ea */ /* 0x0003e4000b80000e */
[----:B------:R2:W-:Y:S01]  /*1980*/  UTCHMMA gdesc[UR42], gdesc[UR10], tmem[UR12], tmem[UR28], idesc[UR29], UPT ;  /* 0x00ff1c0a2a0075ea */ /* 0x0005e2000b80000c */
[----:B------:R2:W-:Y:S01]  /*1990*/  UTCBAR [UR27], URZ ;  /* 0x000000ff1b0073e9 */ /* 0x0005e200080000ff */
[----:B------:R2:W-:Y:S01]  /*19a0*/  UTCBAR [UR5], URZ ;  /* 0x000000ff050073e9 */ /* 0x0005e200080000ff */
[----:B------:R-:W-:Y:S02]  /*19b0*/  ULOP3.LUT UR8, UR24, UR8, URZ, 0x3c, !UPT ;  /* 0x0000000818087292 */ /* 0x000fe4000f8e3cff */
[----:B-1----:R-:W-:Y:S02]  /*19c0*/  USEL UR6, UR4, URZ, UP0 ;  /* 0x000000ff04067287 */ /* 0x002fe40008000000 */
[----:B------:R-:W-:Y:S01]  /*19d0*/  UISETP.GE.AND UP0, UPT, UR68, 0x1, UPT ;  /* 0x000000014400788c */ /* 0x000fe2000bf06270 */
[----:B------:R-:W-:-:S08]  /*19e0*/  UMOV UR4, URZ ;  /* 0x000000ff00047c82 */ /* 0x000fd00008000000 */
[----:B------:R-:W-:Y:S05]  /*19f0*/  BRA.U !UP0, `(.L_x_14) ;  /* 0x0000000d08c07547 */ /* 0x000fea000b800000 */
[----:B------:R-:W-:Y:S02]  /*1a00*/  HFMA2 R13, -RZ, RZ, 0, 1.4781951904296875e-05 ;  /* 0x000000f8ff0d7431 */ /* 0x000fe400000001ff */
[----:B------:R-:W-:Y:S02]  /*1a10*/  IMAD.MOV.U32 R15, RZ, RZ, 0xf0 ;  /* 0x000000f0ff0f7424 */ /* 0x000fe400078e00ff */
[----:B------:R-:W-:Y:S02]  /*1a20*/  HFMA2 R9, -RZ, RZ, 0, 7.62939453125e-06 ;  /* 0x00000080ff097431 */ /* 0x000fe400000001ff */
[----:B------:R-:W-:Y:S02]  /*1a30*/  IMAD.MOV.U32 R14, RZ, RZ, 0x180 ;  /* 0x00000180ff0e7424 */ /* 0x000fe400078e00ff */
[----:B------:R-:W-:Y:S02]  /*1a40*/  HFMA2 R5, -RZ, RZ, 0, 7.62939453125e-06 ;  /* 0x00000080ff057431 */ /* 0x000fe400000001ff */
[----:B------:R-:W-:Y:S01]  /*1a50*/  IMAD.MOV.U32 R12, RZ, RZ, 0x180 ;  /* 0x00000180ff0c7424 */ /* 0x000fe200078e00ff */
[----:B------:R-:W-:Y:S01]  /*1a60*/  MOV R11, 0x80 ;  /* 0x00000080000b7802 */ /* 0x000fe20000000f00 */
[----:B------:R-:W-:Y:S01]  /*1a70*/  IMAD.MOV.U32 R10, RZ, RZ, 0x80 ;  /* 0x00000080ff0a7424 */ /* 0x000fe200078e00ff */
[----:B------:R-:W-:Y:S01]  /*1a80*/  MOV R7, 0x80 ;  /* 0x0000008000077802 */ /* 0x000fe20000000f00 */
[----:B------:R-:W-:Y:S01]  /*1a90*/  IMAD.MOV.U32 R8, RZ, RZ, 0x80 ;  /* 0x00000080ff087424 */ /* 0x000fe200078e00ff */
[----:B------:R-:W-:Y:S01]  /*1aa0*/  MOV R4, 0x80 ;  /* 0x0000008000047802 */ /* 0x000fe20000000f00 */
[----:B------:R-:W-:Y:S01]  /*1ab0*/  IMAD.MOV.U32 R6, RZ, RZ, 0x80 ;  /* 0x00000080ff067424 */ /* 0x000fe200078e00ff */
[----:B------:R-:W-:Y:S01]  /*1ac0*/  UMOV UR4, URZ ;  /* 0x000000ff00047c82 */ /* 0x000fe20008000000 */
[----:B------:R-:W-:-:S05]  /*1ad0*/  UMOV UR62, URZ ;  /* 0x000000ff003e7c82 */ /* 0x000fca0008000000 */
.L_x_21:
[----:B------:R-:W-:Y:S02]  /*1ae0*/  UISETP.NE.U32.AND UP0, UPT, UR4, URZ, UPT ;  /* 0x000000ff0400728c */ /* 0x000fe4000bf05070 */
[----:B------:R-:W-:Y:S02]  /*1af0*/  USHF.L.U32 UR4, UR8, 0x1f, URZ ;  /* 0x0000001f08047899 */ /* 0x000fe400080006ff */
[----:B------:R-:W-:Y:S04]  /*1b00*/  ULEA UR61, UR6, UR67, 0x3 ;  /* 0x00000043063d7291 */ /* 0x000fe8000f8e18ff */
[----:B------:R-:W-:Y:S05]  /*1b10*/  MOV R16, UR4 ;  /* 0x0000000400107c02 */ /* 0x000fea0008000f00 */
[----:B------:R-:W1:Y:S02]  /*1b20*/  SYNCS.PHASECHK.TRANS64.TRYWAIT P0, [UR61], R16 ;  /* 0x00000010ff0075a7 */ /* 0x000e64000800113d */
[----:B-1-3--:R-:W-:Y:S05]  /*1b30*/  @!P0 BRA `(.L_x_15) ;  /* 0x000000a400bc8947 */ /* 0x00afea0003800000 */
.L_x_78:
[----:B------:R-:W-:Y:S01]  /*1b40*/  USHF.L.U32 UR22, UR66, 0x1f, URZ ;  /* 0x0000001f42167899 */ /* 0x000fe200080006ff */
[----:B-1----:R-:W-:Y:S01]  /*1b50*/  HFMA2 R16, -RZ, RZ, 0, 3.814697265625e-06 ;  /* 0x00000040ff107431 */ /* 0x002fe200000001ff */
[----:B------:R-:W-:Y:S04]  /*1b60*/  ULEA UR4, UR6, UR23, 0xf ;  /* 0x0000001706047291 */ /* 0x000fe8000f8e78ff */
[----:B------:R-:W-:Y:S01]  /*1b70*/  MOV R20, UR22 ;  /* 0x0000001600147c02 */ /* 0x000fe20008000f00 */
[----:B------:R-:W-:Y:S03]  /*1b80*/  UIADD3 UR4, UPT, UPT, UR4, 0x20c00, URZ ;  /* 0x00020c0004047890 */ /* 0x000fe6000fffe0ff */
[----:B------:R-:W1:Y:S01]  /*1b90*/  SYNCS.PHASECHK.TRANS64.TRYWAIT P0, [UR23+0x60], R20 ;  /* 0x00006014ff0075a7 */ /* 0x000e620008001117 */
[----:B------:R-:W-:Y:S04]  /*1ba0*/  USHF.R.U32.HI UR4, URZ, 0x4, UR4 ;  /* 0x00000004ff047899 */ /* 0x000fe80008011604 */
[----:B------:R-:W-:Y:S01]  /*1bb0*/  ULOP3.LUT UR4, UR4, 0x3fc0, URZ, 0xc0, !UPT ;  /* 0x00003fc004047892 */ /* 0x000fe2000f8ec0ff */
[----:B-1----:R-:W-:Y:S11]  /*1bc0*/  @!P0 BRA `(.L_x_16) ;  /* 0x000000a400b88947 */ /* 0x002ff60003800000 */
.L_x_80:
[----:B--2---:R-:W-:Y:S01]  /*1bd0*/  R2UR UR10, R16 ;  /* 0x00000000100a72ca */ /* 0x004fe200000e0000 */
[----:B------:R-:W-:Y:S01]  /*1be0*/  ULOP3.LUT UR12, UR4, 0x4000000, URZ, 0xfc, !UPT ;  /* 0x04000000040c7892 */ /* 0x000fe2000f8efcff */
[----:B-1----:R-:W-:Y:S01]  /*1bf0*/  IMAD.MOV.U32 R20, RZ, RZ, 0x100 ;  /* 0x00000100ff147424 */ /* 0x002fe200078e00ff */
[----:B------:R-:W-:Y:S01]  /*1c00*/  UMOV UR14, 0x0 ;  /* 0x00000000000e7882 */ /* 0x000fe20000000000 */
[----:B------:R-:W-:Y:S01]  /*1c10*/  IMAD.U32 R21, RZ, RZ, UR22 ;  /* 0x00000016ff157e24 */ /* 0x000fe2000f8e00ff */
[----:B------:R-:W-:Y:S01]  /*1c20*/  UMOV UR15, 0x8210010 ;  /* 0x08210010000f7882 */ /* 0x000fe20000000000 */
[----:B------:R-:W-:Y:S01]  /*1c30*/  UMOV UR13, 0x40004040 ;  /* 0x40004040000d7882 */ /* 0x000fe20000000000 */
[----:B------:R-:W-:Y:S01]  /*1c40*/  R2UR UR4, R20 ;  /* 0x00000000140472ca */ /* 0x000fe200000e0000 */
[----:B------:R-:W-:Y:S01]  /*1c50*/  IMAD.MOV.U32 R20, RZ, RZ, 0x48 ;  /* 0x00000048ff147424 */ /* 0x000fe200078e00ff */
[----:B------:R-:W-:Y:S01]  /*1c60*/  UIADD3 UR40, UPT, UPT, UR12, 0x80, URZ ;  /* 0x000000800c287890 */ /* 0x000fe2000fffe0ff */
[----:B------:R-:W-:Y:S01]  /*1c70*/  IMAD.MOV.U32 R16, RZ, RZ, 0x100 ;  /* 0x00000100ff107424 */ /* 0x000fe200078e00ff */
[----:B------:R-:W-:Y:S02]  /*1c80*/  UIADD3 UR38, UPT, UPT, UR12, 0x100, URZ ;  /* 0x000001000c267890 */ /* 0x000fe4000fffe0ff */
[----:B------:R-:W-:Y:S01]  /*1c90*/  R2UR UR5, R20 ;  /* 0x00000000140572ca */ /* 0x000fe200000e0000 */
[----:B------:R-:W-:Y:S01]  /*1ca0*/  IMAD.MOV.U32 R20, RZ, RZ, 0x50 ;  /* 0x00000050ff147424 */ /* 0x000fe200078e00ff */
[----:B------:R-:W-:Y:S01]  /*1cb0*/  R2UR UR7, R16 ;  /* 0x00000000100772ca */ /* 0x000fe200000e0000 */
[----:B------:R-:W-:Y:S01]  /*1cc0*/  UMOV UR41, 0x40004040 ;  /* 0x4000404000297882 */ /* 0x000fe20000000000 */
[----:B------:R-:W-:Y:S01]  /*1cd0*/  UMOV UR39, 0x40004040 ;  /* 0x4000404000277882 */ /* 0x000fe20000000000 */
[----:B------:R-:W-:Y:S01]  /*1ce0*/  UIADD3 UR36, UPT, UPT, UR12, 0x180, URZ ;  /* 0x000001800c247890 */ /* 0x000fe2000fffe0ff */
[----:B------:R-:W-:Y:S01]  /*1cf0*/  R2UR UR9, R20 ;  /* 0x00000000140972ca */ /* 0x000fe200000e0000 */
[----:B------:R1:W-:Y:S01]  /*1d00*/  UTCHMMA tmem[UR10], gdesc[UR12], tmem[UR4], tmem[UR14], idesc[UR15], UP0 ;  /* 0x00ff0e0c0a0079ea */ /* 0x0003e20008000004 */
[----:B------:R-:W-:Y:S01]  /*1d10*/  IMAD.MOV.U32 R20, RZ, RZ, 0x58 ;  /* 0x00000058ff147424 */ /* 0x000fe200078e00ff */
[----:B------:R-:W-:Y:S02]  /*1d20*/  UIADD3 UR34, UPT, UPT, UR12, 0x200, URZ ;  /* 0x000002000c227890 */ /* 0x000fe4000fffe0ff */
[----:B------:R-:W-:Y:S01]  /*1d30*/  UIADD3 UR32, UPT, UPT, UR12, 0x280, URZ ;  /* 0x000002800c207890 */ /* 0x000fe2000fffe0ff */
[----:B------:R-:W-:Y:S01]  /*1d40*/  UMOV UR37, 0x40004040 ;  /* 0x4000404000257882 */ /* 0x000fe20000000000 */
[----:B------:R-:W-:Y:S02]  /*1d50*/  UMOV UR35, 0x40004040 ;  /* 0x4000404000237882 */ /* 0x000fe40000000000 */
[----:B------:R2:W-:Y:S01]  /*1d60*/  UTCHMMA tmem[UR5], gdesc[UR40], tmem[UR7], tmem[UR14], idesc[UR15], UPT ;  /* 0x00ff0e28050079ea */ /* 0x0005e2000b800007 */
[----:B------:R-:W-:Y:S01]  /*1d70*/  UMOV UR33, 0x40004040 ;  /* 0x4000404000217882 */ /* 0x000fe20000000000 */
[----:B-1----:R-:W-:Y:S02]  /*1d80*/  R2UR UR4, R16 ;  /* 0x00000000100472ca */ /* 0x002fe400000e0000 */
[----:B------:R-:W-:Y:S01]  /*1d90*/  R2UR UR10, R20 ;  /* 0x00000000140a72ca */ /* 0x000fe200000e0000 */
[----:B------:R-:W-:Y:S05]  /*1da0*/  IMAD.MOV.U32 R20, RZ, RZ, 0x60 ;  /* 0x00000060ff147424 */ /* 0x000fea00078e00ff */
[----:B--2---:R-:W-:Y:S01]  /*1db0*/  R2UR UR7, R20 ;  /* 0x00000000140772ca */ /* 0x004fe200000e0000 */
[----:B------:R-:W-:Y:S01]  /*1dc0*/  IMAD.MOV.U32 R20, RZ, RZ, 0x68 ;  /* 0x00000068ff147424 */ /* 0x000fe200078e00ff */
[----:B------:R-:W-:Y:S01]  /*1dd0*/  R2UR UR5, R16 ;  /* 0x00000000100572ca */ /* 0x000fe200000e0000 */
[----:B------:R-:W-:Y:S02]  /*1de0*/  IMAD.MOV.U32 R16, RZ, RZ, 0x70 ;  /* 0x00000070ff107424 */ /* 0x000fe400078e00ff */
[----:B------:R1:W-:Y:S10]  /*1df0*/  UTCHMMA tmem[UR9], gdesc[UR38], tmem[UR4], tmem[UR14], idesc[UR15], UPT ;  /* 0x00ff0e26090079ea */ /* 0x0003f4000b800004 */
[----:B------:R2:W-:Y:S01]  /*1e00*/  UTCHMMA tmem[UR10], gdesc[UR36], tmem[UR5], tmem[UR14], idesc[UR15], UPT ;  /* 0x00ff0e240a0079ea */ /* 0x0005e2000b800005 */
[----:B------:R2:W-:Y:S01]  /*1e10*/  UTCHMMA tmem[UR7], gdesc[UR34], tmem[UR4], tmem[UR14], idesc[UR15], UPT ;  /* 0x00ff0e22070079ea */ /* 0x0005e2000b800004 */
[----:B-1----:R-:W-:Y:S11]  /*1e20*/  R2UR UR9, R20 ;  /* 0x00000000140972ca */ /* 0x002ff600000e0000 */
[----:B------:R-:W-:Y:S02]  /*1e30*/  @!UPT UIADD3 URZ, UPT, UPT, URZ, URZ, URZ ;  /* 0x000000fffffff290 */ /* 0x000fe4000fffe0ff */
[----:B------:R2:W-:Y:S01]  /*1e40*/  UTCHMMA tmem[UR9], gdesc[UR32], tmem[UR5], tmem[UR14], idesc[UR15], UPT ;  /* 0x00ff0e20090079ea */ /* 0x0005e2000b800005 */
[----:B------:R-:W1:Y:S02]  /*1e50*/  SYNCS.PHASECHK.TRANS64.TRYWAIT P0, [UR23+0x70], R21 ;  /* 0x00007015ff0075a7 */ /* 0x000e640008001117 */
[----:B-12---:R-:W-:Y:S05]  /*1e60*/  @!P0 BRA `(.L_x_17) ;  /* 0x000000a400308947 */ /* 0x006fea0003800000 */
.L_x_82:
[----:B------:R-:W-:Y:S01]  /*1e70*/  UIADD3 UR6, UPT, UPT, UR6, 0x1, URZ ;  /* 0x0000000106067890 */ /* 0x000fe2000fffe0ff */
[----:B-1----:R-:W-:Y:S01]  /*1e80*/  IMAD.MOV.U32 R20, RZ, RZ, 0x100 ;  /* 0x00000100ff147424 */ /* 0x002fe200078e00ff */
[----:B------:R-:W-:Y:S01]  /*1e90*/  UIADD3 UR30, UPT, UPT, UR12, 0x300, URZ ;  /* 0x000003000c1e7890 */ /* 0x000fe2000fffe0ff */
[----:B------:R-:W-:Y:S01]  /*1ea0*/  R2UR UR10, R16 ;  /* 0x00000000100a72ca */ /* 0x000fe200000e0000 */
[----:B------:R-:W-:Y:S01]  /*1eb0*/  UISETP.NE.AND UP1, UPT, UR6, 0x3, UPT ;  /* 0x000000030600788c */ /* 0x000fe2000bf25270 */
[----:B------:R-:W-:Y:S01]  /*1ec0*/  IMAD.MOV.U32 R16, RZ, RZ, 0x100 ;  /* 0x00000100ff107424 */ /* 0x000fe200078e00ff */
[----:B------:R-:W-:Y:S01]  /*1ed0*/  UIADD3 UR28, UPT, UPT, UR12, 0x380, URZ ;  /* 0x000003800c1c7890 */ /* 0x000fe2000fffe0ff */
[----:B------:R-:W-:Y:S01]  /*1ee0*/  R2UR UR5, R20 ;  /* 0x00000000140572ca */ /* 0x000fe200000e0000 */
[----:B------:R-:W-:Y:S01]  /*1ef0*/  IMAD.MOV.U32 R20, RZ, RZ, 0x78 ;  /* 0x00000078ff147424 */ /* 0x000fe200078e00ff */
[----:B------:R-:W-:Y:S01]  /*1f00*/  USEL UR4, URZ, 0x1, UP1 ;  /* 0x00000001ff047887 */ /* 0x000fe20008800000 */
[----:B------:R-:W-:Y:S01]  /*1f10*/  R2UR UR9, R16 ;  /* 0x00000000100972ca */ /* 0x000fe200000e0000 */
[----:B------:R-:W-:Y:S02]  /*1f20*/  USEL UR58, UR6, URZ, UP1 ;  /* 0x000000ff063a7287 */ /* 0x000fe40008800000 */
[----:B------:R-:W-:Y:S01]  /*1f30*/  ULOP3.LUT UR60, UR8, UR4, URZ, 0x3c, !UPT ;  /* 0x00000004083c7292 */ /* 0x000fe2000f8e3cff */
[----:B------:R-:W-:Y:S01]  /*1f40*/  R2UR UR7, R20 ;  /* 0x00000000140772ca */ /* 0x000fe200000e0000 */
[----:B------:R-:W-:Y:S02]  /*1f50*/  ULEA UR59, UR58, UR67, 0x3 ;  /* 0x000000433a3b7291 */ /* 0x000fe4000f8e18ff */
[----:B------:R-:W-:Y:S01]  /*1f60*/  USHF.L.U32 UR4, UR60, 0x1f, URZ ;  /* 0x0000001f3c047899 */ /* 0x000fe200080006ff */
[----:B------:R-:W-:Y:S01]  /*1f70*/  UMOV UR14, 0x0 ;  /* 0x00000000000e7882 */ /* 0x000fe20000000000 */
[----:B------:R-:W-:Y:S01]  /*1f80*/  UMOV UR15, 0x8210010 ;  /* 0x08210010000f7882 */ /* 0x000fe20000000000 */
[----:B------:R-:W-:Y:S01]  /*1f90*/  UMOV UR31, 0x40004040 ;  /* 0x40004040001f7882 */ /* 0x000fe20000000000 */
[----:B------:R-:W-:Y:S02]  /*1fa0*/  UMOV UR29, 0x40004040 ;  /* 0x40004040001d7882 */ /* 0x000fe40000000000 */
[----:B------:R-:W-:Y:S01]  /*1fb0*/  IMAD.U32 R21, RZ, RZ, UR4 ;  /* 0x00000004ff157e24 */ /* 0x000fe2000f8e00ff */
[----:B------:R1:W-:Y:S03]  /*1fc0*/  UTCHMMA tmem[UR10], gdesc[UR30], tmem[UR5], tmem[UR14], idesc[UR15], UPT ;  /* 0x00ff0e1e0a0079ea */ /* 0x0003e6000b800005 */
[----:B------:R1:W-:Y:S01]  /*1fd0*/  UTCHMMA tmem[UR7], gdesc[UR28], tmem[UR9], tmem[UR14], idesc[UR15], UPT ;  /* 0x00ff0e1c070079ea */ /* 0x0003e2000b800009 */
[----:B------:R-:W2:Y:S02]  /*1fe0*/  SYNCS.PHASECHK.TRANS64.TRYWAIT P0, [UR59], R21 ;  /* 0x00000015ff0075a7 */ /* 0x000ea4000800113b */
[----:B-12---:R-:W-:Y:S05]  /*1ff0*/  @!P0 BRA `(.L_x_18) ;  /* 0x000000a000ec8947 */ /* 0x006fea0003800000 */
.L_x_84:
[----:B------:R-:W-:Y:S01]  /*2000*/  ULEA UR4, UR58, UR23, 0xf ;  /* 0x000000173a047291 */ /* 0x000fe2000f8e78ff */
[----:B------:R-:W-:Y:S01]  /*2010*/  MOV.SPILL R20, UR12 ;  /* 0x0000000c00147c02 */ /* 0x000fe20009000f00 */
[----:B------:R-:W-:Y:S01]  /*2020*/  UIADD3 UR6, UPT, UPT, UR56, -0x800, URZ ;  /* 0xfffff80038067890 */ /* 0x000fe2000fffe0ff */
[----:B-1----:R-:W-:Y:S01]  /*2030*/  IMAD.MOV.U32 R16, RZ, RZ, RZ ;  /* 0x000000ffff107224 */ /* 0x002fe200078e00ff */
[----:B------:R-:W-:Y:S01]  /*2040*/  UIADD3 UR4, UPT, UPT, UR4, 0x20c00, URZ ;  /* 0x00020c0004047890 */ /* 0x000fe2000fffe0ff */
[----:B------:R-:W-:Y:S01]  /*2050*/  MOV.SPILL R21, UR13 ;  /* 0x0000000d00157c02 */ /* 0x000fe20009000f00 */
[----:B------:R-:W-:Y:S02]  /*2060*/  UIADD3 UR8, UPT, UPT, UR52, -0x800, URZ ;  /* 0xfffff80034087890 */ /* 0x000fe4000fffe0ff */
[----:B------:R-:W-:Y:S01]  /*2070*/  USHF.R.U32.HI UR4, URZ, 0x4, UR4 ;  /* 0x00000004ff047899 */ /* 0x000fe20008011604 */
[C---:B------:R-:W-:Y:S01]  /*2080*/  R2UR UR14, R16.reuse ;  /* 0x00000000100e72ca */ /* 0x040fe200000e0000 */
[----:B------:R-:W-:Y:S01]  /*2090*/  UMOV UR12, 0x0 ;  /* 0x00000000000c7882 */ /* 0x000fe20000000000 */
[C---:B------:R-:W-:Y:S01]  /*20a0*/  R2UR UR15, R16.reuse ;  /* 0x00000000100f72ca */ /* 0x040fe200000e0000 */
[----:B------:R-:W-:Y:S01]  /*20b0*/  ULOP3.LUT UR4, UR4, 0x3fc0, URZ, 0xc0, !UPT ;  /* 0x00003fc004047892 */ /* 0x000fe2000f8ec0ff */
[C---:B------:R-:W-:Y:S01]  /*20c0*/  R2UR UR16, R16.reuse ;  /* 0x00000000101072ca */ /* 0x040fe200000e0000 */
[----:B------:R-:W-:Y:S01]  /*20d0*/  UMOV UR64, 0x0 ;  /* 0x0000000000407882 */ /* 0x000fe20000000000 */
[----:B------:R-:W-:Y:S01]  /*20e0*/  UMOV UR65, 0x8200010 ;  /* 0x0820001000417882 */ /* 0x000fe20000000000 */
[----:B------:R-:W-:Y:S01]  /*20f0*/  ULOP3.LUT UR10, UR4, 0x10000, URZ, 0xfc, !UPT ;  /* 0x00010000040a7892 */ /* 0x000fe2000f8efcff */
[C---:B------:R-:W-:Y:S01]  /*2100*/  R2UR UR63, R16.reuse ;  /* 0x00000000103f72ca */ /* 0x040fe200000e0000 */
[----:B------:R-:W-:Y:S02]  /*2110*/  UIADD3 UR4, UPT, UPT, UR54, -0x800, URZ ;  /* 0xfffff80036047890 */ /* 0x000fe4000fffe0ff */
[----:B------:R-:W-:Y:S02]  /*2120*/  UIADD3 UR26, UPT, UPT, UR10, 0x2, URZ ;  /* 0x000000020a1a7890 */ /* 0x000fe4000fffe0ff */
[----:B------:R-:W-:Y:S02]  /*2130*/  UIADD3 UR24, UPT, UPT, UR10, 0x4, URZ ;  /* 0x000000040a187890 */ /* 0x000fe4000fffe0ff */
[----:B------:R-:W-:Y:S02]  /*2140*/  UIADD3 UR20, UPT, UPT, UR10, 0x6, URZ ;  /* 0x000000060a147890 */ /* 0x000fe4000fffe0ff */
[----:B------:R-:W-:Y:S01]  /*2150*/  UIADD3 UR18, UPT, UPT, UR10, 0x400, URZ ;  /* 0x000004000a127890 */ /* 0x000fe2000fffe0ff */
[----:B------:R-:W-:Y:S01]  /*2160*/  UMOV UR7, UR57 ;  /* 0x0000003900077c82 */ /* 0x000fe20008000000 */
[----:B------:R-:W-:Y:S01]  /*2170*/  UMOV UR11, 0x40004040 ;  /* 0x40004040000b7882 */ /* 0x000fe20000000000 */
[----:B------:R-:W-:Y:S01]  /*2180*/  UMOV UR5, UR55 ;  /* 0x0000003700057c82 */ /* 0x000fe20008000000 */
[----:B------:R1:W-:Y:S01]  /*2190*/  UTCHMMA gdesc[UR6], gdesc[UR10], tmem[UR14], tmem[UR64], idesc[UR65], !UPT ;  /* 0x00ff400a060075ea */ /* 0x0003e2000f80000e */
[----:B------:R-:W-:Y:S01]  /*21a0*/  UMOV UR27, 0x40004040 ;  /* 0x40004040001b7882 */ /* 0x000fe20000000000 */
[----:B------:R-:W-:Y:S01]  /*21b0*/  UMOV UR9, UR53 ;  /* 0x0000003500097c82 */ /* 0x000fe20008000000 */
[----:B------:R2:W-:Y:S01]  /*21c0*/  UTCHMMA gdesc[UR4], gdesc[UR26], tmem[UR15], tmem[UR64], idesc[UR65], UPT ;  /* 0x00ff401a040075ea */ /* 0x0005e2000b80000f */
[----:B------:R-:W-:Y:S01]  /*21d0*/  UMOV UR25, 0x40004040 ;  /* 0x4000404000197882 */ /* 0x000fe20000000000 */
[----:B------:R-:W-:Y:S01]  /*21e0*/  UMOV UR13, 0x8200010 ;  /* 0x08200010000d7882 */ /* 0x000fe20000000000 */
[----:B------:R3:W-:Y:S01]  /*21f0*/  UTCHMMA gdesc[UR8], gdesc[UR24], tmem[UR16], tmem[UR64], idesc[UR65], UPT ;  /* 0x00ff4018080075ea */ /* 0x0007e2000b800010 */
[----:B------:R-:W-:Y:S01]  /*2200*/  UMOV UR21, 0x40004040 ;  /* 0x4000404000157882 */ /* 0x000fe20000000000 */
[----:B------:R-:W-:Y:S01]  /*2210*/  UMOV UR19, 0x40004040 ;  /* 0x4000404000137882 */ /* 0x000fe20000000000 */
[----:B------:R-:W-:Y:S01]  /*2220*/  UMOV UR17, 0x40004040 ;  /* 0x4000404000117882 */ /* 0x000fe20000000000 */
[----:B-1----:R-:W-:Y:S01]  /*2230*/  UIADD3 UR6, UPT, UPT, UR50, -0x800, URZ ;  /* 0xfffff80032067890 */ /* 0x002fe2000fffe0ff */
[----:B------:R-:W-:Y:S01]  /*2240*/  UMOV UR7, UR51 ;  /* 0x0000003300077c82 */ /* 0x000fe20008000000 */
[----:B--2---:R-:W-:Y:S01]  /*2250*/  UIADD3 UR4, UPT, UPT, UR48, -0x800, URZ ;  /* 0xfffff80030047890 */ /* 0x004fe2000fffe0ff */
[----:B------:R-:W-:Y:S01]  /*2260*/  UMOV UR5, UR49 ;  /* 0x0000003100057c82 */ /* 0x000fe20008000000 */
[----:B---3--:R-:W-:Y:S01]  /*2270*/  UIADD3 UR8, UPT, UPT, UR46, -0x800, URZ ;  /* 0xfffff8002e087890 */ /* 0x008fe2000fffe0ff */
[C---:B------:R-:W-:Y:S01]  /*2280*/  R2UR UR64, R16.reuse ;  /* 0x00000000104072ca */ /* 0x040fe200000e0000 */
[----:B------:R-:W-:Y:S03]  /*2290*/  UIADD3 UR16, UPT, UPT, UR10, 0x402, URZ ;  /* 0x000004020a107890 */ /* 0x000fe6000fffe0ff */
[----:B------:R1:W-:Y:S01]  /*22a0*/  UTCHMMA gdesc[UR6], gdesc[UR20], tmem[UR14], tmem[UR12], idesc[UR13], UPT ;  /* 0x00ff0c14060075ea */ /* 0x0003e2000b80000e */
[----:B------:R-:W-:Y:S01]  /*22b0*/  UMOV UR9, UR47 ;  /* 0x0000002f00097c82 */ /* 0x000fe20008000000 */
[----:B------:R-:W-:Y:S01]  /*22c0*/  R2UR UR65, R16 ;  /* 0x00000000104172ca */ /* 0x000fe200000e0000 */
[----:B------:R2:W-:Y:S01]  /*22d0*/  UTCHMMA gdesc[UR4], gdesc[UR18], tmem[UR15], tmem[UR12], idesc[UR13], UPT ;  /* 0x00ff0c12040075ea */ /* 0x0005e2000b80000f */
[----:B------:R-:W-:Y:S02]  /*22e0*/  IMAD.MOV.U32 R16, RZ, RZ, 0xc0 ;  /* 0x000000c0ff107424 */ /* 0x000fe400078e00ff */
[----:B------:R3:W-:Y:S01]  /*22f0*/  UTCHMMA gdesc[UR8], gdesc[UR16], tmem[UR63], tmem[UR12], idesc[UR13], UPT ;  /* 0x00ff0c10080075ea */ /* 0x0007e2000b80003f */
[----:B-1----:R-:W-:Y:S02]  /*2300*/  UIADD3 UR6, UPT, UPT, UR44, -0x800, URZ ;  /* 0xfffff8002c067890 */ /* 0x002fe4000fffe0ff */
[----:B------:R-:W-:Y:S01]  /*2310*/  UIADD3 UR14, UPT, UPT, UR10, 0x404, URZ ;  /* 0x000004040a0e7890 */ /* 0x000fe2000fffe0ff */
[----:B------:R-:W-:Y:S01]  /*2320*/  UMOV UR7, UR45 ;  /* 0x0000002d00077c82 */ /* 0x000fe20008000000 */
[----:B--2---:R-:W-:Y:S01]  /*2330*/  UMOV UR15, 0x40004040 ;  /* 0x40004040000f7882 */ /* 0x004fe20000000000 */
[----:B------:R-:W-:Y:S02]  /*2340*/  UIADD3 UR4, UPT, UPT, UR10, 0x406, URZ ;  /* 0x000004060a047890 */ /* 0x000fe4000fffe0ff */
[----:B---3--:R-:W-:Y:S01]  /*2350*/  UIADD3 UR8, UPT, UPT, UR42, -0x800, URZ ;  /* 0xfffff8002a087890 */ /* 0x008fe2000fffe0ff */
[----:B------:R-:W-:Y:S03]  /*2360*/  UMOV UR9, UR43 ;  /* 0x0000002b00097c82 */ /* 0x000fe60008000000 */
[----:B------:R1:W-:Y:S01]  /*2370*/  UTCHMMA gdesc[UR6], gdesc[UR14], tmem[UR64], tmem[UR12], idesc[UR13], UPT ;  /* 0x00ff0c0e060075ea */ /* 0x0003e2000b800040 */
[----:B------:R-:W-:Y:S01]  /*2380*/  UMOV UR5, 0x40004040 ;  /* 0x4000404000057882 */ /* 0x000fe20000000000 */
[----:B-1----:R-:W-:Y:S01]  /*2390*/  R2UR.FILL UR12, R20 ;  /* 0x00000000140c72ca */ /* 0x002fe200004e0000 */
[----:B------:R-:W-:Y:S01]  /*23a0*/  IMAD.U32 R20, RZ, RZ, UR22 ;  /* 0x00000016ff147e24 */ /* 0x000fe2000f8e00ff */
[----:B------:R-:W-:Y:S01]  /*23b0*/  UMOV UR6, 0x0 ;  /* 0x0000000000067882 */ /* 0x000fe20000000000 */
[----:B------:R-:W-:Y:S01]  /*23c0*/  UMOV UR7, 0x8200010 ;  /* 0x0820001000077882 */ /* 0x000fe20000000000 */
[----:B------:R-:W-:Y:S01]  /*23d0*/  R2UR.FILL UR13, R21 ;  /* 0x00000000150d72ca */ /* 0x000fe200004e0000 */
[----:B------:R1:W-:Y:S01]  /*23e0*/  UTCHMMA gdesc[UR8], gdesc[UR4], tmem[UR65], tmem[UR6], idesc[UR7], UPT ;  /* 0x00ff0604080075ea */ /* 0x0003e2000b800041 */
[----:B------:R1:W-:Y:S01]  /*23f0*/  UTCBAR [UR70], URZ ;  /* 0x000000ff460073e9 */ /* 0x0003e200080000ff */
[----:B------:R-:W2:Y:S02]  /*2400*/  SYNCS.PHASECHK.TRANS64.TRYWAIT P0, [UR23+0x68], R20 ;  /* 0x00006814ff0075a7 */ /* 0x000ea40008001117 */
[----:B-12---:R-:W-:Y:S10]  /*2410*/  @!P0 BRA `(.L_x_19) ;  /* 0x000000a000048947 */ /* 0x006ff40003800000 */
.L_x_86:
[----:B------:R-:W-:Y:S01]  /*2420*/  R2UR UR64, R16 ;  /* 0x00000000104072ca */ /* 0x000fe200000e0000 */
[----:B-1----:R-:W-:Y:S01]  /*2430*/  IMAD.MOV.U32 R20, RZ, RZ, 0x180 ;  /* 0x00000180ff147424 */ /* 0x002fe200078e00ff */
[----:B------:R-:W-:Y:S01]  /*2440*/  UMOV UR6, 0x0 ;  /* 0x0000000000067882 */ /* 0x000fe20000000000 */
[----:B------:R-:W-:Y:S01]  /*2450*/  IMAD.U32 R21, RZ, RZ, UR22 ;  /* 0x00000016ff157e24 */ /* 0x000fe2000f8e00ff */
[----:B------:R-:W-:Y:S01]  /*2460*/  UMOV UR7, 0x8210010 ;  /* 0x0821001000077882 */ /* 0x000fe20000000000 */
[----:B------:R-:W-:Y:S01]  /*2470*/  UMOV UR65, 0x8210010 ;  /* 0x0821001000417882 */ /* 0x000fe20000000000 */
[----:B------:R-:W-:Y:S01]  /*2480*/  R2UR UR63, R20 ;  /* 0x00000000143f72ca */ /* 0x000fe200000e0000 */
[----:B------:R-:W-:Y:S02]  /*2490*/  IMAD.MOV.U32 R20, RZ, RZ, 0xc8 ;  /* 0x000000c8ff147424 */ /* 0x000fe400078e00ff */
[----:B------:R-:W-:Y:S03]  /*24a0*/  IMAD.MOV.U32 R16, RZ, RZ, 0x180 ;  /* 0x00000180ff107424 */ /* 0x000fe600078e00ff */
[----:B------:R-:W-:Y:S01]  /*24b0*/  R2UR UR8, R20 ;  /* 0x00000000140872ca */ /* 0x000fe200000e0000 */
[----:B------:R-:W-:Y:S01]  /*24c0*/  IMAD.MOV.U32 R20, RZ, RZ, 0xd0 ;  /* 0x000000d0ff147424 */ /* 0x000fe200078e00ff */
[----:B------:R-:W-:Y:S05]  /*24d0*/  R2UR UR9, R16 ;  /* 0x00000000100972ca */ /* 0x000fea00000e0000 */
[----:B------:R1:W-:Y:S08]  /*24e0*/  UTCHMMA tmem[UR64], gdesc[UR12], tmem[UR63], tmem[UR6], idesc[UR7], UP0 ;  /* 0x00ff060c400079ea */ /* 0x0003f0000800003f */
[----:B------:R2:W-:Y:S01]  /*24f0*/  UTCHMMA tmem[UR8], gdesc[UR40], tmem[UR9], tmem[UR6], idesc[UR7], UPT ;  /* 0x00ff0628080079ea */ /* 0x0005e2000b800009 */
[----:B-1----:R-:W-:Y:S01]  /*2500*/  UMOV UR12, 0x0 ;  /* 0x00000000000c7882 */ /* 0x002fe20000000000 */
[----:B------:R-:W-:Y:S01]  /*2510*/  UMOV UR13, 0x8210010 ;  /* 0x08210010000d7882 */ /* 0x000fe20000000000 */
[----:B------:R-:W-:Y:S01]  /*2520*/  UMOV UR64, 0x0 ;  /* 0x0000000000407882 */ /* 0x000fe20000000000 */
[----:B--2---:R-:W-:Y:S01]  /*2530*/  R2UR UR6, R20 ;  /* 0x00000000140672ca */ /* 0x004fe200000e0000 */
[----:B------:R-:W-:Y:S01]  /*2540*/  IMAD.MOV.U32 R20, RZ, RZ, 0xd8 ;  /* 0x000000d8ff147424 */ /* 0x000fe200078e00ff */
[----:B------:R-:W-:Y:S11]  /*2550*/  R2UR UR7, R16 ;  /* 0x00000000100772ca */ /* 0x000ff600000e0000 */
[----:B------:R-:W-:Y:S02]  /*2560*/  @!UPT UIADD3 URZ, UPT, UPT, URZ, URZ, URZ ;  /* 0x000000fffffff290 */ /* 0x000fe4000fffe0ff */
[----:B------:R1:W-:Y:S02]  /*2570*/  UTCHMMA tmem[UR6], gdesc[UR38], tmem[UR7], tmem[UR12], idesc[UR13], UPT ;  /* 0x00ff0c26060079ea */ /* 0x0003e4000b800007 */
[----:B-1----:R-:W-:Y:S01]  /*2580*/  R2UR UR12, R20 ;  /* 0x00000000140c72ca */ /* 0x002fe200000e0000 */
[----:B------:R-:W-:Y:S01]  /*2590*/  IMAD.MOV.U32 R20, RZ, RZ, 0xe0 ;  /* 0x000000e0ff147424 */ /* 0x000fe200078e00ff */
[----:B------:R-:W-:Y:S04]  /*25a0*/  R2UR UR13, R16 ;  /* 0x00000000100d72ca */ /* 0x000fe800000e0000 */
[----:B------:R-:W-:Y:S01]  /*25b0*/  R2UR UR8, R20 ;  /* 0x00000000140872ca */ /* 0x000fe200000e0000 */
[----:B------:R-:W-:Y:S05]  /*25c0*/  IMAD.MOV.U32 R20, RZ, RZ, 0xe8 ;  /* 0x000000e8ff147424 */ /* 0x000fea00078e00ff */
[----:B------:R-:W-:Y:S03]  /*25d0*/  R2UR UR6, R20 ;  /* 0x00000000140672ca */ /* 0x000fe600000e0000 */
[----:B------:R1:W-:Y:S04]  /*25e0*/  UTCHMMA tmem[UR12], gdesc[UR36], tmem[UR13], tmem[UR64], idesc[UR65], UPT ;  /* 0x00ff40240c0079ea */ /* 0x0003e8000b80000d */
[----:B------:R1:W-:Y:S06]  /*25f0*/  UTCHMMA tmem[UR8], gdesc[UR34], tmem[UR9], tmem[UR64], idesc[UR65], UPT ;  /* 0x00ff4022080079ea */ /* 0x0003ec000b800009 */
[----:B------:R1:W-:Y:S01]  /*2600*/  UTCHMMA tmem[UR6], gdesc[UR32], tmem[UR7], tmem[UR64], idesc[UR65], UPT ;  /* 0x00ff4020060079ea */ /* 0x0003e2000b800007 */
[----:B------:R-:W2:Y:S02]  /*2610*/  SYNCS.PHASECHK.TRANS64.TRYWAIT P0, [UR23+0x78], R21 ;  /* 0x00007815ff0075a7 */ /* 0x000ea40008001117 */
[----:B-12---:R-:W-:Y:S05]  /*2620*/  @!P0 BRA `(.L_x_20) ;  /* 0x0000009c00a08947 */ /* 0x006fea0003800000 */
.L_x_88:
[----:B------:R-:W-:Y:S01]  /*2630*/  UIADD3 UR62, UPT, UPT, UR62, 0x1, URZ ;  /* 0x000000013e3e7890 */ /* 0x000fe2000fffe0ff */
[----:B------:R-:W-:Y:S01]  /*2640*/  R2UR UR32, R14 ;  /* 0x000000000e2072ca */ /* 0x000fe200000e0000 */
[----:B------:R-:W-:Y:S01]  /*2650*/  ULOP3.LUT UR66, UR66, 0x1, URZ, 0x3c, !UPT ;  /* 0x0000000142427892 */ /* 0x000fe2000f8e3cff */
[----:B------:R-:W-:Y:S01]  /*2660*/  R2UR UR13, R15 ;  /* 0x000000000f0d72ca */ /* 0x000fe200000e0000 */
[----:B------:R-:W-:Y:S01]  /*2670*/  UMOV UR8, 0x0 ;  /* 0x0000000000087882 */ /* 0x000fe20000000000 */
[----:B------:R-:W-:Y:S01]  /*2680*/  UMOV UR9, 0x8210010 ;  /* 0x0821001000097882 */ /* 0x000fe20000000000 */
[----:B------:R-:W-:Y:S01]  /*2690*/  R2UR UR12, R12 ;  /* 0x000000000c0c72ca */ /* 0x000fe200000e0000 */
[----:B------:R-:W-:Y:S01]  /*26a0*/  UMOV UR6, 0x0 ;  /* 0x0000000000067882 */ /* 0x000fe20000000000 */
[----:B------:R-:W-:Y:S01]  /*26b0*/  UMOV UR7, 0x8210010 ;  /* 0x0821001000077882 */ /* 0x000fe20000000000 */
[----:B------:R-:W-:Y:S01]  /*26c0*/  R2UR UR22, R11 ;  /* 0x000000000b1672ca */ /* 0x000fe200000e0000 */
[----:B------:R-:W-:Y:S01]  /*26d0*/  UMOV UR34, 0x0 ;  /* 0x0000000000227882 */ /* 0x000fe20000000000 */
[----:B------:R-:W-:Y:S01]  /*26e0*/  UMOV UR35, 0x8200010 ;  /* 0x0820001000237882 */ /* 0x000fe20000000000 */
[----:B------:R-:W-:Y:S01]  /*26f0*/  UMOV UR36, 0x0 ;  /* 0x0000000000247882 */ /* 0x000fe20000000000 */
[----:B------:R-:W-:Y:S03]  /*2700*/  UMOV UR37, 0x8200010 ;  /* 0x0820001000257882 */ /* 0x000fe60000000000 */
[----:B------:R2:W-:Y:S02]  /*2710*/  UTCHMMA tmem[UR13], gdesc[UR30], tmem[UR32], tmem[UR8], idesc[UR9], UPT ;  /* 0x00ff081e0d0079ea */ /* 0x0005e4000b800020 */
[----:B--2---:R-:W-:Y:S02]  /*2720*/  R2UR UR8, R13 ;  /* 0x000000000d0872ca */ /* 0x004fe400000e0000 */
[----:B------:R-:W-:Y:S02]  /*2730*/  R2UR UR9, R10 ;  /* 0x000000000a0972ca */ /* 0x000fe400000e0000 */
[----:B------:R-:W-:Y:S09]  /*2740*/  R2UR UR13, R8 ;  /* 0x00000000080d72ca */ /* 0x000ff200000e0000 */
[----:B------:R2:W-:Y:S02]  /*2750*/  UTCHMMA tmem[UR8], gdesc[UR28], tmem[UR12], tmem[UR6], idesc[UR7], UPT ;  /* 0x00ff061c080079ea */ /* 0x0005e4000b80000c */
[----:B--2---:R-:W-:Y:S01]  /*2760*/  UIADD3 UR6, UPT, UPT, UR61, 0x18, URZ ;  /* 0x000000183d067890 */ /* 0x004fe2000fffe0ff */
[----:B------:R-:W-:Y:S02]  /*2770*/  R2UR UR7, R9 ;  /* 0x00000000090772ca */ /* 0x000fe400000e0000 */
[----:B------:R-:W-:Y:S02]  /*2780*/  R2UR UR8, R7 ;  /* 0x00000000070872ca */ /* 0x000fe400000e0000 */
[----:B------:R-:W-:Y:S04]  /*2790*/  R2UR UR12, R6 ;  /* 0x00000000060c72ca */ /* 0x000fe800000e0000 */
[----:B------:R2:W-:Y:S01]  /*27a0*/  UTCBAR [UR6], URZ ;  /* 0x000000ff060073e9 */ /* 0x0005e200080000ff */
[----:B------:R3:W-:Y:S01]  /*27b0*/  UTCHMMA gdesc[UR56], gdesc[UR10], tmem[UR22], tmem[UR34], idesc[UR35], !UPT ;  /* 0x00ff220a380075ea */ /* 0x0007e2000f800016 */
[----:B------:R4:W-:Y:S03]  /*27c0*/  UTCHMMA gdesc[UR54], gdesc[UR26], tmem[UR9], tmem[UR36], idesc[UR37], UPT ;  /* 0x00ff241a360075ea */ /* 0x0009e6000b800009 */
[----:B------:R5:W-:Y:S01]  /*27d0*/  UTCHMMA gdesc[UR52], gdesc[UR24], tmem[UR7], tmem[UR34], idesc[UR35], UPT ;  /* 0x00ff2218340075ea */ /* 0x000be2000b800007 */
[----:B------:R-:W-:Y:S01]  /*27e0*/  UTCHMMA gdesc[UR50], gdesc[UR20], tmem[UR13], tmem[UR36], idesc[UR37], UPT ;  /* 0x00ff2414320075ea */ /* 0x000fe2000b80000d */
[----:B------:R1:W-:Y:S02]  /*27f0*/  UTCHMMA gdesc[UR48], gdesc[UR18], tmem[UR8], tmem[UR34], idesc[UR35], UPT ;  /* 0x00ff2212300075ea */ /* 0x0003e4000b800008 */
[----:B------:R-:W-:Y:S01]  /*2800*/  UTCHMMA gdesc[UR46], gdesc[UR16], tmem[UR12], tmem[UR76], idesc[UR77], UPT ;  /* 0x00ff4c102e0075ea */ /* 0x000fe2000b80000c */
[----:B--2---:R-:W-:Y:S01]  /*2810*/  UIADD3 UR6, UPT, UPT, UR58, 0x1, URZ ;  /* 0x000000013a067890 */ /* 0x004fe2000fffe0ff */
[----:B---3--:R-:W-:Y:S03]  /*2820*/  R2UR UR10, R5 ;  /* 0x00000000050a72ca */ /* 0x008fe600000e0000 */
[----:B------:R-:W-:Y:S01]  /*2830*/  UISETP.NE.AND UP0, UPT, UR6, 0x3, UPT ;  /* 0x000000030600788c */ /* 0x000fe2000bf05270 */
[----:B----4-:R-:W-:Y:S01]  /*2840*/  R2UR UR9, R4 ;  /* 0x00000000040972ca */ /* 0x010fe200000e0000 */
[----:B-----5:R-:W-:Y:S02]  /*2850*/  UIADD3 UR7, UPT, UPT, UR59, 0x18, URZ ;  /* 0x000000183b077890 */ /* 0x020fe4000fffe0ff */
[----:B-1----:R-:W-:Y:S02]  /*2860*/  USEL UR8, URZ, 0x1, UP0 ;  /* 0x00000001ff087887 */ /* 0x002fe40008000000 */
[----:B------:R-:W-:Y:S02]  /*2870*/  USEL UR6, UR6, URZ, UP0 ;  /* 0x000000ff06067287 */ /* 0x000fe40008000000 */
[----:B------:R-:W-:Y:S02]  /*2880*/  UISETP.NE.AND UP0, UPT, UR62, UR68, UPT ;  /* 0x000000443e00728c */ /* 0x000fe4000bf05270 */
[----:B------:R-:W-:Y:S01]  /*2890*/  ULOP3.LUT UR8, UR60, UR8, URZ, 0x3c, !UPT ;  /* 0x000000083c087292 */ /* 0x000fe2000f8e3cff */
[----:B------:R-:W-:Y:S03]  /*28a0*/  UTCHMMA gdesc[UR44], gdesc[UR14], tmem[UR10], tmem[UR74], idesc[UR75], UPT ;  /* 0x00ff4a0e2c0075ea */ /* 0x000fe6000b80000a */
[----:B------:R1:W-:Y:S01]  /*28b0*/  UTCHMMA gdesc[UR42], gdesc[UR4], tmem[UR9], tmem[UR72], idesc[UR73], UPT ;  /* 0x00ff48042a0075ea */ /* 0x0003e2000b800009 */
[----:B------:R3:W-:Y:S01]  /*28c0*/  UTCBAR [UR69], URZ ;  /* 0x000000ff450073e9 */ /* 0x0007e200080000ff */
[----:B------:R3:W-:Y:S01]  /*28d0*/  UTCBAR [UR7], URZ ;  /* 0x000000ff070073e9 */ /* 0x0007e200080000ff */
[----:B-1----:R-:W-:Y:S01]  /*28e0*/  UMOV UR4, 0x1 ;  /* 0x0000000100047882 */ /* 0x002fe20000000000 */
[----:B------:R-:W-:Y:S05]  /*28f0*/  BRA.U UP0, `(.L_x_21) ;  /* 0xfffffff100787547 */ /* 0x000fea000b83ffff */
.L_x_14:
[----:B---3--:R-:W-:Y:S02]  /*2900*/  UIADD3 UR7, UPT, UPT, UR23, 0x10, URZ ;  /* 0x0000001017077890 */ /* 0x008fe4000fffe0ff */
[----:B------:R-:W-:Y:S02]  /*2910*/  UISETP.NE.U32.AND UP0, UPT, UR4, URZ, UPT ;  /* 0x000000ff0400728c */ /* 0x000fe4000bf05070 */
[----:B--2---:R-:W-:Y:S02]  /*2920*/  UIADD3 UR5, UPT, UPT, UR23, 0x18, URZ ;  /* 0x0000001817057890 */ /* 0x004fe4000fffe0ff */
[----:B------:R-:W-:-:S03]  /*2930*/  USHF.L.U32 UR4, UR8, 0x1f, URZ ;  /* 0x0000001f08047899 */ /* 0x000fc600080006ff */
[----:B------:R1:W-:Y:S03]  /*2940*/  UTCBAR [UR7], URZ ;  /* 0x000000ff070073e9 */ /* 0x0003e600080000ff */
[----:B------:R-:W-:Y:S01]  /*2950*/  MOV R4, UR4 ;  /* 0x0000000400047c02 */ /* 0x000fe20008000f00 */
[----:B------:R2:W-:Y:S01]  /*2960*/  UTCBAR [UR5], URZ ;  /* 0x000000ff050073e9 */ /* 0x0005e200080000ff */
[----:B-1----:R-:W-:-:S09]  /*2970*/  ULEA UR7, UR6, UR23, 0x3 ;  /* 0x0000001706077291 */ /* 0x002fd2000f8e18ff */
[----:B------:R-:W1:Y:S02]  /*2980*/  SYNCS.PHASECHK.TRANS64.TRYWAIT P0, [UR7+0x20], R4 ;  /* 0x00002004ff0075a7 */ /* 0x000e640008001107 */
[----:B-12---:R-:W-:Y:S05]  /*2990*/  @!P0 BRA `(.L_x_22) ;  /* 0x0000009800e48947 */ /* 0x006fea0003800000 */
.L_x_90:
[----:B------:R-:W-:Y:S01]  /*29a0*/  USHF.L.U32 UR4, UR66, 0x1f, URZ ;  /* 0x0000001f42047899 */ /* 0x000fe200080006ff */
[----:B------:R-:W-:Y:S01]  /*29b0*/  HFMA2 R5, -RZ, RZ, 0, 3.814697265625e-06 ;  /* 0x00000040ff057431 */ /* 0x000fe200000001ff */
[----:B------:R-:W-:Y:S01]  /*29c0*/  ULEA UR5, UR6, UR23, 0xf ;  /* 0x0000001706057291 */ /* 0x000fe2000f8e78ff */
[----:B-1----:R-:W-:-:S03]  /*29d0*/  MOV R4, 0x100 ;  /* 0x0000010000047802 */ /* 0x002fc60000000f00 */
[----:B------:R-:W-:Y:S01]  /*29e0*/  MOV R6, UR4 ;  /* 0x0000000400067c02 */ /* 0x000fe20008000f00 */
[----:B------:R-:W-:-:S03]  /*29f0*/  UIADD3 UR5, UPT, UPT, UR5, 0x20c00, URZ ;  /* 0x00020c0005057890 */ /* 0x000fc6000fffe0ff */
[----:B------:R-:W1:Y:S01]  /*2a00*/  SYNCS.PHASECHK.TRANS64.TRYWAIT P0, [UR23+0x60], R6 ;  /* 0x00006006ff0075a7 */ /* 0x000e620008001117 */
[----:B------:R-:W-:-:S04]  /*2a10*/  USHF.R.U32.HI UR5, URZ, 0x4, UR5 ;  /* 0x00000004ff057899 */ /* 0x000fc80008011605 */
[----:B------:R-:W-:-:S04]  /*2a20*/  ULOP3.LUT UR5, UR5, 0x3fc0, URZ, 0xc0, !UPT ;  /* 0x00003fc005057892 */ /* 0x000fc8000f8ec0ff */
[----:B------:R-:W-:Y:S01]  /*2a30*/  ULOP3.LUT UR5, UR5, 0x4000000, URZ, 0xfc, !UPT ;  /* 0x0400000005057892 */ /* 0x000fe2000f8efcff */
[----:B-1----:R-:W-:Y:S11]  /*2a40*/  @!P0 BRA `(.L_x_23) ;  /* 0x0000009800d88947 */ /* 0x002ff60003800000 */
.L_x_92:
[----:B------:R-:W-:Y:S01]  /*2a50*/  R2UR UR12, R5 ;  /* 0x00000000050c72ca */ /* 0x000fe200000e0000 */
[----:B------:R-:W-:Y:S01]  /*2a60*/  IMAD.MOV.U32 R5, RZ, RZ, 0x48 ;  /* 0x00000048ff057424 */ /* 0x000fe200078e00ff */
[----:B------:R-:W-:Y:S01]  /*2a70*/  R2UR UR13, R4 ;  /* 0x00000000040d72ca */ /* 0x000fe200000e0000 */
[----:B------:R-:W-:Y:S01]  /*2a80*/  IMAD.MOV.U32 R4, RZ, RZ, 0x100 ;  /* 0x00000100ff047424 */ /* 0x000fe200078e00ff */
[----:B------:R-:W-:Y:S01]  /*2a90*/  UMOV UR10, 0x0 ;  /* 0x00000000000a7882 */ /* 0x000fe20000000000 */
[----:B------:R-:W-:Y:S01]  /*2aa0*/  UMOV UR11, 0x8210010 ;  /* 0x08210010000b7882 */ /* 0x000fe20000000000 */
[----:B------:R-:W-:Y:S01]  /*2ab0*/  R2UR UR9, R5 ;  /* 0x00000000050972ca */ /* 0x000fe200000e0000 */
[----:B------:R-:W-:Y:S01]  /*2ac0*/  UMOV UR26, UR5 ;  /* 0x00000005001a7c82 */ /* 0x000fe20008000000 */
[----:B------:R-:W-:Y:S01]  /*2ad0*/  UMOV UR27, 0x40004040 ;  /* 0x40004040001b7882 */ /* 0x000fe20000000000 */
[----:B------:R-:W-:Y:S01]  /*2ae0*/  IMAD.MOV.U32 R5, RZ, RZ, 0x50 ;  /* 0x00000050ff057424 */ /* 0x000fe200078e00ff */
[----:B------:R-:W-:Y:S01]  /*2af0*/  UIADD3 UR24, UPT, UPT, UR5, 0x80, URZ ;  /* 0x0000008005187890 */ /* 0x000fe2000fffe0ff */
[----:B-1----:R-:W-:Y:S01]  /*2b00*/  IMAD.U32 R6, RZ, RZ, UR4 ;  /* 0x00000004ff067e24 */ /* 0x002fe2000f8e00ff */
[----:B------:R-:W-:Y:S01]  /*2b10*/  UIADD3 UR20, UPT, UPT, UR5, 0x100, URZ ;  /* 0x0000010005147890 */ /* 0x000fe2000fffe0ff */
[----:B------:R-:W-:-:S02]  /*2b20*/  UMOV UR28, 0x0 ;  /* 0x00000000001c7882 */ /* 0x000fc40000000000 */
[----:B------:R1:W-:Y:S01]  /*2b30*/  UTCHMMA tmem[UR12], gdesc[UR26], tmem[UR13], tmem[UR10], idesc[UR11], UP0 ;  /* 0x00ff0a1a0c0079ea */ /* 0x0003e2000800000d */
[----:B------:R-:W-:Y:S01]  /*2b40*/  UMOV UR29, 0x8210010 ;  /* 0x08210010001d7882 */ /* 0x000fe20000000000 */
[----:B------:R-:W-:Y:S01]  /*2b50*/  UMOV UR25, 0x40004040 ;  /* 0x4000404000197882 */ /* 0x000fe20000000000 */
[----:B------:R-:W-:Y:S01]  /*2b60*/  UMOV UR21, 0x40004040 ;  /* 0x4000404000157882 */ /* 0x000fe20000000000 */
[----:B------:R-:W-:Y:S02]  /*2b70*/  UIADD3 UR18, UPT, UPT, UR5, 0x180, URZ ;  /* 0x0000018005127890 */ /* 0x000fe4000fffe0ff */
[----:B------:R-:W-:Y:S02]  /*2b80*/  UIADD3 UR16, UPT, UPT, UR5, 0x200, URZ ;  /* 0x0000020005107890 */ /* 0x000fe4000fffe0ff */
[----:B------:R-:W-:Y:S01]  /*2b90*/  UIADD3 UR14, UPT, UPT, UR5, 0x280, URZ ;  /* 0x00000280050e7890 */ /* 0x000fe2000fffe0ff */
[----:B------:R-:W-:Y:S01]  /*2ba0*/  UMOV UR19, 0x40004040 ;  /* 0x4000404000137882 */ /* 0x000fe20000000000 */
[----:B------:R-:W-:Y:S01]  /*2bb0*/  UMOV UR17, 0x40004040 ;  /* 0x4000404000117882 */ /* 0x000fe20000000000 */
[----:B------:R-:W-:Y:S01]  /*2bc0*/  UMOV UR15, 0x40004040 ;  /* 0x40004040000f7882 */ /* 0x000fe20000000000 */
[----:B-1----:R-:W-:-:S02]  /*2bd0*/  R2UR UR10, R4 ;  /* 0x00000000040a72ca */ /* 0x002fc400000e0000 */
[----:B------:R-:W-:Y:S01]  /*2be0*/  R2UR UR11, R5 ;  /* 0x00000000050b72ca */ /* 0x000fe200000e0000 */
[----:B------:R-:W-:Y:S01]  /*2bf0*/  IMAD.MOV.U32 R5, RZ, RZ, 0x58 ;  /* 0x00000058ff057424 */ /* 0x000fe200078e00ff */
[----:B------:R-:W-:-:S04]  /*2c00*/  R2UR UR12, R4 ;  /* 0x00000000040c72ca */ /* 0x000fc800000e0000 */
[----:B------:R-:W-:Y:S01]  /*2c10*/  R2UR UR13, R5 ;  /* 0x00000000050d72ca */ /* 0x000fe200000e0000 */
[----:B------:R-:W-:-:S04]  /*2c20*/  IMAD.MOV.U32 R5, RZ, RZ, 0x60 ;  /* 0x00000060ff057424 */ /* 0x000fc800078e00ff */
[----:B------:R1:W-:Y:S04]  /*2c30*/  UTCHMMA tmem[UR9], gdesc[UR24], tmem[UR10], tmem[UR28], idesc[UR29], UPT ;  /* 0x00ff1c18090079ea */ /* 0x0003e8000b80000a */
[----:B------:R2:W-:Y:S01]  /*2c40*/  UTCHMMA tmem[UR11], gdesc[UR20], tmem[UR12], tmem[UR28], idesc[UR29], UPT ;  /* 0x00ff1c140b0079ea */ /* 0x0005e2000b80000c */
[----:B-1----:R-:W-:Y:S01]  /*2c50*/  R2UR UR10, R5 ;  /* 0x00000000050a72ca */ /* 0x002fe200000e0000 */
[----:B------:R-:W-:Y:S01]  /*2c60*/  IMAD.MOV.U32 R5, RZ, RZ, 0x68 ;  /* 0x00000068ff057424 */ /* 0x000fe200078e00ff */
[C---:B------:R-:W-:Y:S02]  /*2c70*/  R2UR UR9, R4.reuse ;  /* 0x00000000040972ca */ /* 0x040fe400000e0000 */
[----:B--2---:R-:W-:Y:S02]  /*2c80*/  R2UR UR11, R4 ;  /* 0x00000000040b72ca */ /* 0x004fe400000e0000 */
[----:B------:R-:W-:Y:S01]  /*2c90*/  R2UR UR12, R5 ;  /* 0x00000000050c72ca */ /* 0x000fe200000e0000 */
[----:B------:R-:W-:-:S08]  /*2ca0*/  IMAD.MOV.U32 R5, RZ, RZ, 0x70 ;  /* 0x00000070ff057424 */ /* 0x000fd000078e00ff */
[----:B------:R1:W-:Y:S02]  /*2cb0*/  UTCHMMA tmem[UR13], gdesc[UR18], tmem[UR9], tmem[UR28], idesc[UR29], UPT ;  /* 0x00ff1c120d0079ea */ /* 0x0003e4000b800009 */
[----:B------:R1:W-:Y:S02]  /*2cc0*/  UTCHMMA tmem[UR10], gdesc[UR16], tmem[UR11], tmem[UR28], idesc[UR29], UPT ;  /* 0x00ff1c100a0079ea */ /* 0x0003e4000b80000b */
[----:B------:R1:W-:Y:S01]  /*2cd0*/  UTCHMMA tmem[UR12], gdesc[UR14], tmem[UR9], tmem[UR28], idesc[UR29], UPT ;  /* 0x00ff1c0e0c0079ea */ /* 0x0003e2000b800009 */
[----:B------:R-:W2:Y:S02]  /*2ce0*/  SYNCS.PHASECHK.TRANS64.TRYWAIT P0, [UR23+0x70], R6 ;  /* 0x00007006ff0075a7 */ /* 0x000ea40008001117 */
[----:B-12---:R-:W-:Y:S05]  /*2cf0*/  @!P0 BRA `(.L_x_24) ;  /* 0x00000098004c8947 */ /* 0x006fea0003800000 */
.L_x_94:
[----:B------:R-:W-:Y:S01]  /*2d00*/  R2UR UR22, R5 ;  /* 0x00000000051672ca */ /* 0x000fe200000e0000 */
[----:B------:R-:W-:Y:S01]  /*2d10*/  IMAD.MOV.U32 R5, RZ, RZ, 0x78 ;  /* 0x00000078ff057424 */ /* 0x000fe200078e00ff */
[----:B------:R-:W-:Y:S01]  /*2d20*/  R2UR UR28, R4 ;  /* 0x00000000041c72ca */ /* 0x000fe200000e0000 */
[----:B------:R-:W-:Y:S01]  /*2d30*/  IMAD.MOV.U32 R4, RZ, RZ, 0x100 ;  /* 0x00000100ff047424 */ /* 0x000fe200078e00ff */
[----:B------:R-:W-:Y:S01]  /*2d40*/  UIADD3 UR12, UPT, UPT, UR5, 0x300, URZ ;  /* 0x00000300050c7890 */ /* 0x000fe2000fffe0ff */
[----:B-1----:R-:W-:Y:S01]  /*2d50*/  MOV R6, UR4 ;  /* 0x0000000400067c02 */ /* 0x002fe20008000f00 */
[----:B------:R-:W-:Y:S01]  /*2d60*/  UIADD3 UR10, UPT, UPT, UR5, 0x380, URZ ;  /* 0x00000380050a7890 */ /* 0x000fe2000fffe0ff */
[----:B------:R-:W-:Y:S01]  /*2d70*/  R2UR UR5, R5 ;  /* 0x00000000050572ca */ /* 0x000fe200000e0000 */
[----:B------:R-:W-:Y:S01]  /*2d80*/  UIADD3 UR29, UPT, UPT, UR23, 0x90, URZ ;  /* 0x00000090171d7890 */ /* 0x000fe2000fffe0ff */
[----:B------:R-:W-:Y:S01]  /*2d90*/  R2UR UR9, R4 ;  /* 0x00000000040972ca */ /* 0x000fe200000e0000 */
[----:B------:R-:W-:Y:S01]  /*2da0*/  UMOV UR30, 0x0 ;  /* 0x00000000001e7882 */ /* 0x000fe20000000000 */
[----:B------:R-:W-:Y:S01]  /*2db0*/  UMOV UR31, 0x8210010 ;  /* 0x08210010001f7882 */ /* 0x000fe20000000000 */
[----:B------:R-:W-:Y:S01]  /*2dc0*/  UMOV UR13, 0x40004040 ;  /* 0x40004040000d7882 */ /* 0x000fe20000000000 */
[----:B------:R-:W-:Y:S01]  /*2dd0*/  UMOV UR11, 0x40004040 ;  /* 0x40004040000b7882 */ /* 0x000fe20000000000 */
[----:B------:R-:W-:Y:S01]  /*2de0*/  HFMA2 R4, -RZ, RZ, 0, 2.288818359375e-05 ;  /* 0x00000180ff047431 */ /* 0x000fe200000001ff */
[----:B------:R1:W-:Y:S01]  /*2df0*/  UTCHMMA tmem[UR22], gdesc[UR12], tmem[UR28], tmem[UR30], idesc[UR31], UPT ;  /* 0x00ff1e0c160079ea */ /* 0x0003e2000b80001c */
[----:B------:R-:W-:-:S06]  /*2e00*/  IMAD.MOV.U32 R5, RZ, RZ, 0xc0 ;  /* 0x000000c0ff057424 */ /* 0x000fcc00078e00ff */
[----:B------:R1:W-:Y:S01]  /*2e10*/  UTCHMMA tmem[UR5], gdesc[UR10], tmem[UR9], tmem[UR30], idesc[UR31], UPT ;  /* 0x00ff1e0a050079ea */ /* 0x0003e2000b800009 */
[----:B------:R1:W-:Y:S01]  /*2e20*/  UTCBAR [UR29], URZ ;  /* 0x000000ff1d0073e9 */ /* 0x0003e200080000ff */
[----:B------:R-:W2:Y:S02]  /*2e30*/  SYNCS.PHASECHK.TRANS64.TRYWAIT P0, [UR23+0x68], R6 ;  /* 0x00006806ff0075a7 */ /* 0x000ea40008001117 */
[----:B-12---:R-:W-:Y:S05]  /*2e40*/  @!P0 BRA `(.L_x_25) ;  /* 0x0000009800188947 */ /* 0x006fea0003800000 */
.L_x_96:
[----:B------:R-:W-:Y:S01]  /*2e50*/  R2UR UR29, R5 ;  /* 0x00000000051d72ca */ /* 0x000fe200000e0000 */
[----:B------:R-:W-:Y:S01]  /*2e60*/  IMAD.MOV.U32 R5, RZ, RZ, 0xc8 ;  /* 0x000000c8ff057424 */ /* 0x000fe200078e00ff */
[----:B------:R-:W-:Y:S01]  /*2e70*/  R2UR UR30, R4 ;  /* 0x00000000041e72ca */ /* 0x000fe200000e0000 */
[----:B------:R-:W-:Y:S01]  /*2e80*/  IMAD.MOV.U32 R4, RZ, RZ, 0x180 ;  /* 0x00000180ff047424 */ /* 0x000fe200078e00ff */
[----:B------:R-:W-:Y:S01]  /*2e90*/  UMOV UR32, 0x0 ;  /* 0x0000000000207882 */ /* 0x000fe20000000000 */
[----:B------:R-:W-:Y:S01]  /*2ea0*/  UMOV UR33, 0x8210010 ;  /* 0x0821001000217882 */ /* 0x000fe20000000000 */
[----:B------:R-:W-:Y:S01]  /*2eb0*/  R2UR UR22, R5 ;  /* 0x00000000051672ca */ /* 0x000fe200000e0000 */
[----:B------:R-:W-:Y:S01]  /*2ec0*/  IMAD.MOV.U32 R5, RZ, RZ, 0xd0 ;  /* 0x000000d0ff057424 */ /* 0x000fe200078e00ff */
[C---:B------:R-:W-:Y:S02]  /*2ed0*/  R2UR UR28, R4.reuse ;  /* 0x00000000041c72ca */ /* 0x040fe400000e0000 */
[----:B------:R-:W-:-:S02]  /*2ee0*/  R2UR UR9, R4 ;  /* 0x00000000040972ca */ /* 0x000fc400000e0000 */
[----:B------:R-:W-:Y:S01]  /*2ef0*/  R2UR UR5, R5 ;  /* 0x00000000050572ca */ /* 0x000fe200000e0000 */
[----:B------:R-:W-:Y:S02]  /*2f00*/  IMAD.MOV.U32 R5, RZ, RZ, 0xd8 ;  /* 0x000000d8ff057424 */ /* 0x000fe400078e00ff */
[----:B------:R2:W-:Y:S06]  /*2f10*/  UTCHMMA tmem[UR29], gdesc[UR26], tmem[UR30], tmem[UR32], idesc[UR33], UP0 ;  /* 0x00ff201a1d0079ea */ /* 0x0005ec000800001e */
[----:B------:R3:W-:Y:S04]  /*2f20*/  UTCHMMA tmem[UR22], gdesc[UR24], tmem[UR28], tmem[UR32], idesc[UR33], UPT ;  /* 0x00ff2018160079ea */ /* 0x0007e8000b80001c */
[----:B------:R4:W-:Y:S01]  /*2f30*/  UTCHMMA tmem[UR5], gdesc[UR20], tmem[UR9], tmem[UR32], idesc[UR33], UPT ;  /* 0x00ff2014050079ea */ /* 0x0009e2000b800009 */
[----:B--2---:R-:W-:Y:S01]  /*2f40*/  R2UR UR26, R5 ;  /* 0x00000000051a72ca */ /* 0x004fe200000e0000 */
[----:B------:R-:W-:Y:S01]  /*2f50*/  IMAD.MOV.U32 R5, RZ, RZ, 0xe0 ;  /* 0x000000e0ff057424 */ /* 0x000fe200078e00ff */
[----:B------:R-:W-:-:S04]  /*2f60*/  R2UR UR27, R4 ;  /* 0x00000000041b72ca */ /* 0x000fc800000e0000 */
[----:B---3--:R-:W-:Y:S01]  /*2f70*/  R2UR UR22, R5 ;  /* 0x00000000051672ca */ /* 0x008fe200000e0000 */
[----:B------:R-:W-:Y:S01]  /*2f80*/  IMAD.MOV.U32 R5, RZ, RZ, 0xe8 ;  /* 0x000000e8ff057424 */ /* 0x000fe200078e00ff */
[----:B------:R-:W-:Y:S01]  /*2f90*/  R2UR UR24, R4 ;  /* 0x00000000041872ca */ /* 0x000fe200000e0000 */
[----:B------:R-:W-:-:S03]  /*2fa0*/  IMAD.U32 R4, RZ, RZ, UR4 ;  /* 0x00000004ff047e24 */ /* 0x000fc6000f8e00ff */
[----:B----4-:R-:W-:-:S03]  /*2fb0*/  R2UR UR5, R5 ;  /* 0x00000000050572ca */ /* 0x010fc600000e0000 */
[----:B------:R2:W-:Y:S06]  /*2fc0*/  UTCHMMA tmem[UR26], gdesc[UR18], tmem[UR27], tmem[UR32], idesc[UR33], UPT ;  /* 0x00ff20121a0079ea */ /* 0x0005ec000b80001b */
[----:B------:R2:W-:Y:S04]  /*2fd0*/  UTCHMMA tmem[UR22], gdesc[UR16], tmem[UR24], tmem[UR32], idesc[UR33], UPT ;  /* 0x00ff2010160079ea */ /* 0x0005e8000b800018 */
[----:B------:R2:W-:Y:S01]  /*2fe0*/  UTCHMMA tmem[UR5], gdesc[UR14], tmem[UR9], tmem[UR32], idesc[UR33], UPT ;  /* 0x00ff200e050079ea */ /* 0x0005e2000b800009 */
[----:B------:R-:W3:Y:S02]  /*2ff0*/  SYNCS.PHASECHK.TRANS64.TRYWAIT P0, [UR23+0x78], R4 ;  /* 0x00007804ff0075a7 */ /* 0x000ee40008001117 */
[----:B--23--:R-:W-:Y:S05]  /*3000*/  @!P0 BRA `(.L_x_26) ;  /* 0x0000009400c88947 */ /* 0x00cfea0003800000 */
.L_x_98:
[----:B------:R-:W-:Y:S01]  /*3010*/  IMAD.MOV.U32 R5, RZ, RZ, 0xf0 ;  /* 0x000000f0ff057424 */ /* 0x000fe200078e00ff */
[----:B------:R-:W-:Y:S01]  /*3020*/  R2UR UR15, R17 ;  /* 0x00000000110f72ca */ /* 0x000fe200000e0000 */
[----:B-1----:R-:W-:Y:S01]  /*3030*/  IMAD.MOV.U32 R4, RZ, RZ, 0x180 ;  /* 0x00000180ff047424 */ /* 0x002fe200078e00ff */
[----:B------:R-:W-:Y:S01]  /*3040*/  R2UR UR17, R18 ;  /* 0x00000000121172ca */ /* 0x000fe200000e0000 */
[----:B------:R-:W-:Y:S01]  /*3050*/  UIADD3 UR16, UPT, UPT, UR23, 0x98, URZ ;  /* 0x0000009817107890 */ /* 0x000fe2000fffe0ff */
[----:B------:R-:W-:Y:S01]  /*3060*/  R2UR UR4, R5 ;  /* 0x00000000050472ca */ /* 0x000fe200000e0000 */
[----:B------:R-:W-:Y:S01]  /*3070*/  IMAD.MOV.U32 R5, RZ, RZ, 0xf8 ;  /* 0x000000f8ff057424 */ /* 0x000fe200078e00ff */
[C---:B------:R-:W-:Y:S01]  /*3080*/  R2UR UR14, R4.reuse ;  /* 0x00000000040e72ca */ /* 0x040fe200000e0000 */
[----:B------:R-:W-:Y:S01]  /*3090*/  UIADD3 UR7, UPT, UPT, UR7, 0x38, URZ ;  /* 0x0000003807077890 */ /* 0x000fe2000fffe0ff */
[----:B------:R-:W-:Y:S01]  /*30a0*/  R2UR UR9, R4 ;  /* 0x00000000040972ca */ /* 0x000fe200000e0000 */
[----:B------:R-:W-:Y:S01]  /*30b0*/  UMOV UR18, 0x0 ;  /* 0x0000000000127882 */ /* 0x000fe20000000000 */
[----:B------:R-:W-:Y:S01]  /*30c0*/  R2UR UR5, R5 ;  /* 0x00000000050572ca */ /* 0x000fe200000e0000 */
[----:B------:R-:W-:Y:S01]  /*30d0*/  UMOV UR19, 0x8210010 ;  /* 0x0821001000137882 */ /* 0x000fe20000000000 */
[----:B------:R-:W-:-:S02]  /*30e0*/  UIADD3 UR6, UPT, UPT, UR6, 0x1, URZ ;  /* 0x0000000106067890 */ /* 0x000fc4000fffe0ff */
[----:B------:R-:W-:Y:S02]  /*30f0*/  ULOP3.LUT UR71, UR71, 0x1, URZ, 0x3c, !UPT ;  /* 0x0000000147477892 */ /* 0x000fe4000f8e3cff */
[----:B------:R-:W-:Y:S01]  /*3100*/  UIADD3 UR17, UPT, UPT, UR17, UR15, URZ ;  /* 0x0000000f11117290 */ /* 0x000fe2000fffe0ff */
[----:B------:R-:W1:Y:S02]  /*3110*/  LDCU UR15, c[0x0][0x624] ;  /* 0x0000c480ff0f77ac */ /* 0x000e640008000800 */
[----:B------:R2:W-:Y:S01]  /*3120*/  UTCHMMA tmem[UR4], gdesc[UR12], tmem[UR14], tmem[UR18], idesc[UR19], UPT ;  /* 0x00ff120c040079ea */ /* 0x0005e2000b80000e */
[----:B------:R-:W-:-:S03]  /*3130*/  UISETP.NE.AND UP1, UPT, UR6, 0x3, UPT ;  /* 0x000000030600788c */ /* 0x000fc6000bf25270 */
[----:B------:R3:W-:Y:S01]  /*3140*/  UTCHMMA tmem[UR5], gdesc[UR10], tmem[UR9], tmem[UR18], idesc[UR19], UPT ;  /* 0x00ff120a050079ea */ /* 0x0007e2000b800009 */
[----:B------:R3:W-:Y:S01]  /*3150*/  UTCBAR [UR16], URZ ;  /* 0x000000ff100073e9 */ /* 0x0007e200080000ff */
[----:B------:R3:W-:Y:S01]  /*3160*/  UTCBAR [UR7], URZ ;  /* 0x000000ff070073e9 */ /* 0x0007e200080000ff */
[----:B------:R-:W-:Y:S01]  /*3170*/  IMAD.U32 R18, RZ, RZ, UR17 ;  /* 0x00000011ff127e24 */ /* 0x000fe2000f8e00ff */
[----:B------:R-:W-:Y:S02]  /*3180*/  ULOP3.LUT UR66, UR66, 0x1, URZ, 0x3c, !UPT ;  /* 0x0000000142427892 */ /* 0x000fe4000f8e3cff */
[----:B------:R-:W-:Y:S02]  /*3190*/  USEL UR21, UR6, URZ, UP1 ;  /* 0x000000ff06157287 */ /* 0x000fe40008800000 */
[----:B-1----:R-:W-:Y:S02]  /*31a0*/  UISETP.GE.AND UP0, UPT, UR17, UR15, UPT ;  /* 0x0000000f1100728c */ /* 0x002fe4000bf06270 */
[----:B--2---:R-:W-:-:S04]  /*31b0*/  USEL UR4, URZ, 0x1, UP1 ;  /* 0x00000001ff047887 */ /* 0x004fc80008800000 */
[----:B------:R-:W-:-:S03]  /*31c0*/  ULOP3.LUT UR24, UR8, UR4, URZ, 0x3c, !UPT ;  /* 0x0000000408187292 */ /* 0x000fc6000f8e3cff */
[----:B------:R-:W-:Y:S09]  /*31d0*/  BRA.U !UP0, `(.L_x_27) ;  /* 0xffffffe108747547 */ /* 0x000ff2000b83ffff */
.L_x_10:
[----:B------:R-:W1:Y:S01]  /*31e0*/  S2UR UR8, SR_CgaCtaId ;  /* 0x00000000000879c3 */ /* 0x000e620000008800 */
[----:B------:R-:W-:Y:S01]  /*31f0*/  ELECT P0, URZ, PT ;  /* 0x0000000000ff782f */ /* 0x000fe20003800000 */
[----:B------:R-:W-:Y:S01]  /*3200*/  IMAD.MOV.U32 R4, RZ, RZ, 0x1 ;  /* 0x00000001ff047424 */ /* 0x000fe200078e00ff */
[----:B------:R-:W-:Y:S01]  /*3210*/  UMOV UR4, 0x40 ;  /* 0x0000004000047882 */ /* 0x000fe20000000000 */
[----:B---3--:R-:W-:Y:S01]  /*3220*/  R2UR UR5, R19 ;  /* 0x00000000130572ca */ /* 0x008fe200000e0000 */
[----:B------:R-:W-:Y:S01]  /*3230*/  UMOV UR6, 0xffff ;  /* 0x0000ffff00067882 */ /* 0x000fe20000000000 */
[----:B------:R-:W-:Y:S02]  /*3240*/  UMOV UR9, 0x1 ;  /* 0x0000000100097882 */ /* 0x000fe40000000000 */
[----:B------:R-:W-:Y:S06]  /*3250*/  UVIRTCOUNT.DEALLOC.SMPOOL 0x80 ;  /* 0x000000800000784c */ /* 0x000fec0000000000 */
[----:B------:R-:W-:Y:S01]  /*3260*/  @P0 PRMT R5, R4, 0x7610, R5 ;  /* 0x0000761004050816 */ /* 0x000fe20000000005 */
[----:B-1----:R-:W-:-:S09]  /*3270*/  ULEA UR4, UR8, UR4, 0x18 ;  /* 0x0000000408047291 */ /* 0x002fd2000f8ec0ff */
[----:B------:R-:W-:Y:S01]  /*3280*/  @P0 STS.U8 [UR4], R5 ;  /* 0x00000005ff000988 */ /* 0x000fe20008000004 */
[----:B------:R-:W-:Y:S06]  /*3290*/  BAR.SYNC.DEFER_BLOCKING 0x2, 0x1a0 ;  /* 0x0086800000007b1d */ /* 0x000fec0000010000 */
[----:B------:R-:W-:Y:S01]  /*32a0*/  NOP ;  /* 0x0000000000007918 */ /* 0x000fe20000000000 */
[----:B------:R-:W-:Y:S02]  /*32b0*/  UMOV UR4, 0x50 ;  /* 0x0000005000047882 */ /* 0x000fe40000000000 */
[----:B------:R-:W-:-:S02]  /*32c0*/  ULEA UR8, UR8, UR4, 0x18 ;  /* 0x0000000408087291 */ /* 0x000fc4000f8ec0ff */
[----:B------:R-:W-:-:S04]  /*32d0*/  ULOP3.LUT UR4, UR5, 0xffff, URZ, 0xc0, !UPT ;  /* 0x0000ffff05047892 */ /* 0x000fc8000f8ec0ff */
[----:B------:R-:W-:-:S03]  /*32e0*/  USHF.R.U32.HI UR4, URZ, 0x5, UR4 ;  /* 0x00000005ff047899 */ /* 0x000fc60008011604 */
[----:B------:R-:W1:Y:S01]  /*32f0*/  LDS R4, [UR8] ;  /* 0x00000008ff047984 */ /* 0x000e620008000800 */
[----:B------:R-:W-:Y:S02]  /*3300*/  UIADD3 UR5, UPT, UPT, UR4, 0x10, URZ ;  /* 0x0000001004057890 */ /* 0x000fe4000fffe0ff */
[----:B------:R-:W-:Y:S02]  /*3310*/  USHF.L.U32 UR6, UR6, UR4, URZ ;  /* 0x0000000406067299 */ /* 0x000fe400080006ff */
[----:B------:R-:W-:-:S04]  /*3320*/  USHF.L.U32 UR4, UR9, UR5, URZ ;  /* 0x0000000509047299 */ /* 0x000fc800080006ff */
[----:B------:R-:W-:-:S04]  /*3330*/  ULOP3.LUT UR4, UR4, UR6, URZ, 0xfc, !UPT ;  /* 0x0000000604047292 */ /* 0x000fc8000f8efcff */
[----:B------:R-:W-:Y:S01]  /*3340*/  ULOP3.LUT UR6, UR4, 0xffff, URZ, 0xc0, !UPT ;  /* 0x0000ffff04067892 */ /* 0x000fe2000f8ec0ff */
[----:B-1----:R-:W-:-:S13]  /*3350*/  R2UR UR7, R4 ;  /* 0x00000000040772ca */ /* 0x002fda00000e0000 */
[----:B------:R-:W-:-:S04]  /*3360*/  ULOP3.LUT UR5, UR4, 0xffff, UR7, 0x80, !UPT ;  /* 0x0000ffff04057892 */ /* 0x000fc8000f8e8007 */
[----:B------:R-:W-:-:S09]  /*3370*/  UISETP.NE.AND UP0, UPT, UR5, UR6, UPT ;  /* 0x000000060500728c */ /* 0x000fd2000bf05270 */
[----:B------:R-:W-:Y:S05]  /*3380*/  BRA.U UP0, `(.L_x_28) ;  /* 0x00000001004c7547 */ /* 0x000fea000b800000 */
[----:B------:R-:W-:Y:S02]  /*3390*/  USHF.R.U32.HI UR5, URZ, 0x10, UR4 ;  /* 0x00000010ff057899 */ /* 0x000fe40008011604 */
[----:B------:R-:W-:-:S04]  /*33a0*/  USHF.R.U32.HI UR6, URZ, 0x10, UR7 ;  /* 0x00000010ff067899 */ /* 0x000fc80008011607 */
[----:B------:R-:W-:-:S04]  /*33b0*/  ULOP3.LUT UR6, UR6, UR5, URZ, 0xc0, !UPT ;  /* 0x0000000506067292 */ /* 0x000fc8000f8ec0ff */
[----:B------:R-:W-:-:S09]  /*33c0*/  UISETP.NE.AND UP0, UPT, UR6, UR5, UPT ;  /* 0x000000050600728c */ /* 0x000fd2000bf05270 */
[----:B------:R-:W-:Y:S05]  /*33d0*/  BRA.U UP0, `(.L_x_29) ;  /* 0x00000001002c7547 */ /* 0x000fea000b800000 */
[----:B------:R-:W1:Y:S01]  /*33e0*/  S2R R5, SR_LANEID ;  /* 0x0000000000057919 */ /* 0x000e620000000000 */
[----:B------:R-:W-:-:S03]  /*33f0*/  ULOP3.LUT UR5, URZ, UR4, URZ, 0x33, !UPT ;  /* 0x00000004ff057292 */ /* 0x000fc6000f8e33ff */
[----:B------:R-:W-:Y:S02]  /*3400*/  VOTEU.ANY UR4, UPT, PT ;  /* 0x0000000000047886 */ /* 0x000fe400038e0100 */
[----:B------:R-:W-:Y:S01]  /*3410*/  UFLO.U32 UR4, UR4 ;  /* 0x00000004000472bd */ /* 0x000fe200080e0000 */
[----:B------:R-:W-:-:S04]  /*3420*/  IMAD.U32 R4, RZ, RZ, UR5 ;  /* 0x00000005ff047e24 */ /* 0x000fc8000f8e00ff */
[----:B------:R-:W2:Y:S02]  /*3430*/  REDUX UR6, R4 ;  /* 0x00000000040673c4 */ /* 0x000ea40000000000 */
[----:B------:R3:W-:Y:S01]  /*3440*/  UTCATOMSWS.AND URZ, UR5 ;  /* 0x0000000500ff79e3 */ /* 0x0007e20008000000 */
[----:B-1----:R-:W-:Y:S02]  /*3450*/  ISETP.EQ.U32.AND P0, PT, R5, UR4, PT ;  /* 0x0000000405007c0c */ /* 0x002fe4000bf02070 */
[----:B--2---:R-:W-:-:S11]  /*3460*/  MOV R5, UR6 ;  /* 0x0000000600057c02 */ /* 0x004fd60008000f00 */
[----:B------:R3:W-:Y:S01]  /*3470*/  @P0 ATOMS.AND RZ, [UR8], R5 ;  /* 0x00000005ffff098c */ /* 0x0007e2000a800008 */
[----:B------:R-:W-:Y:S05]  /*3480*/  BRA `(.L_x_30) ;  /* 0x0000000000147947 */ /* 0x000fea0003800000 */
.L_x_29:
[----:B------:R-:W-:Y:S02]  /*3490*/  MOV R4, 0x34b0 ;  /* 0x000034b000047802 */ /* 0x000fe40000000f00 */
[----:B------:R-:W-:Y:S05]  /*34a0*/  CALL.REL.NOINC `($__internal_0_$__cuda_sm10x_tcgen05_guardrail_trap_col_being_dealloced_not_returned_by_alloc) ;  /* 0x0000009800f87944 */ /* 0x000fea0003c00000 */
[----:B------:R-:W-:Y:S05]  /*34b0*/  BRA `(.L_x_30) ;  /* 0x0000000000087947 */ /* 0x000fea0003800000 */
.L_x_28:
[----:B------:R-:W-:Y:S02]  /*34c0*/  MOV R4, 0x34e0 ;  /* 0x000034e000047802 */ /* 0x000fe40000000f00 */
[----:B------:R-:W-:Y:S05]  /*34d0*/  CALL.REL.NOINC `($__internal_2_$__cuda_sm10x_tcgen05_guardrail_trap_unallocated_columns_being_dealloced) ;  /* 0x0000009c00047944 */ /* 0x000fea0003c00000 */
.L_x_30:
[----:B------:R-:W-:Y:S01]  /*34e0*/  NOP ;  /* 0x0000000000007918 */ /* 0x000fe20000000000 */
[----:B------:R-:W-:Y:S05]  /*34f0*/  BRA `(.L_x_2) ;  /* 0x0000001000a87947 */ /* 0x000fea0003800000 */
.L_x_1:
[----:B------:R-:W-:-:S13]  /*3500*/  R2UR UR4, R0 ;  /* 0x00000000000472ca */ /* 0x000fda00000e0000 */
[----:B------:R-:W-:-:S09]  /*3510*/  UISETP.NE.AND UP0, UPT, UR4, 0xe, UPT ;  /* 0x0000000e0400788c */ /* 0x000fd2000bf05270 */
[----:B------:R-:W-:Y:S05]  /*3520*/  BRA.U !UP0, `(.L_x_31) ;  /* 0x0000000108187547 */ /* 0x000fea000b800000 */
[----:B------:R-:W-:-:S13]  /*3530*/  R2UR UR4, R0 ;  /* 0x00000000000472ca */ /* 0x000fda00000e0000 */
[----:B------:R-:W-:-:S09]  /*3540*/  UISETP.NE.AND UP0, UPT, UR4, 0xf, UPT ;  /* 0x0000000f0400788c */ /* 0x000fd2000bf05270 */
[----:B------:R-:W-:Y:S05]  /*3550*/  BRA.U UP0, `(.L_x_2) ;  /* 0x0000001100907547 */ /* 0x000fea000b800000 */
[----:B------:R-:W-:-:S08]  /*3560*/  NOP ;  /* 0x0000000000007918 */ /* 0x000fd00000000000 */
[----:B------:R-:W1:-:S00]  /*3570*/  USETMAXREG.DEALLOC.CTAPOOL 0x30 ;  /* 0x00000030000079c8 */ /* 0x000e4000080e0500 */
[----:B-1----:R-:W-:Y:S05]  /*3580*/  BRA `(.L_x_32) ;  /* 0x0000005c00647947 */ /* 0x002fea0003800000 */
.L_x_31:
[----:B------:R-:W-:-:S08]  /*3590*/  NOP ;  /* 0x0000000000007918 */ /* 0x000fd00000000000 */
[----:B------:R-:W1:-:S00]  /*35a0*/  USETMAXREG.DEALLOC.CTAPOOL 0x30 ;  /* 0x00000030000079c8 */ /* 0x000e4000080e0500 */
[----:B------:R-:W2:Y:S01]  /*35b0*/  LDCU UR4, c[0x0][0x610] ;  /* 0x0000c200ff0477ac */ /* 0x000ea20008000800 */
[----:B-1----:R-:W-:Y:S01]  /*35c0*/  R2UR UR11, R2 ;  /* 0x00000000020b72ca */ /* 0x002fe200000e0000 */
[----:B------:R-:W-:Y:S02]  /*35d0*/  HFMA2 R6, -RZ, RZ, 0, 5.9604644775390625e-08 ;  /* 0x00000001ff067431 */ /* 0x000fe400000001ff */
[----:B------:R-:W-:Y:S01]  /*35e0*/  IMAD.MOV.U32 R7, RZ, RZ, 0x1 ;  /* 0x00000001ff077424 */ /* 0x000fe200078e00ff */
[----:B------:R-:W1:Y:S01]  /*35f0*/  LDCU.U8 UR9, c[0x0][0x614] ;  /* 0x0000c280ff0977ac */ /* 0x000e620008000000 */
[----:B------:R-:W3:Y:S01]  /*3600*/  LDCU.U8 UR6, c[0x0][0x615] ;  /* 0x0000c2a0ff0677ac */ /* 0x000ee20008000000 */
[----:B------:R-:W4:Y:S01]  /*3610*/  LDCU UR7, c[0x0][0x38c] ;  /* 0x00007180ff0777ac */ /* 0x000f220008000800 */
[----:B------:R-:W5:Y:S06]  /*3620*/  LDCU UR8, c[0x0][0x61c] ;  /* 0x0000c380ff0877ac */ /* 0x000f6c0008000800 */
[----:B--2---:R-:W-:Y:S01]  /*3630*/  UIMAD.WIDE.U32 UR4, UR11, UR4, URZ ;  /* 0x000000040b0472a5 */ /* 0x004fe2000f8e00ff */
[----:B------:R-:W2:Y:S03]  /*3640*/  LDCU UR10, c[0x0][0x624] ;  /* 0x0000c480ff0a77ac */ /* 0x000ea60008000800 */
[----:B------:R-:W-:Y:S01]  /*3650*/  UIADD3 UR4, UPT, UPT, UR11, -UR5, URZ ;  /* 0x800000050b047290 */ /* 0x000fe2000fffe0ff */
[----:B------:R-:W2:Y:S03]  /*3660*/  LDCU.U8 UR12, c[0x0][0x620] ;  /* 0x0000c400ff0c77ac */ /* 0x000ea60008000000 */
[----:B-1----:R-:W-:-:S02]  /*3670*/  USHF.R.U32.HI UR4, URZ, UR9, UR4 ;  /* 0x00000009ff047299 */ /* 0x002fc40008011604 */
[----:B----4-:R-:W-:Y:S02]  /*3680*/  UIADD3 UR9, UPT, UPT, UR7, -0x1, URZ ;  /* 0xffffffff07097890 */ /* 0x010fe4000fffe0ff */
[----:B------:R-:W-:Y:S02]  /*3690*/  UIADD3 UR4, UPT, UPT, UR5, UR4, URZ ;  /* 0x0000000405047290 */ /* 0x000fe4000fffe0ff */
[----:B------:R-:W-:Y:S02]  /*36a0*/  UISETP.GT.AND UP1, UPT, UR7, URZ, UPT ;  /* 0x000000ff0700728c */ /* 0x000fe4000bf24270 */
[----:B---3--:R-:W-:Y:S02]  /*36b0*/  USHF.R.U32.HI UR52, URZ, UR6, UR4 ;  /* 0x00000006ff347299 */ /* 0x008fe40008011604 */
[----:B------:R-:W-:Y:S02]  /*36c0*/  UIADD3 UR6, UPT, UPT, -UR7, URZ, URZ ;  /* 0x000000ff07067290 */ /* 0x000fe4000fffe1ff */
[----:B-----5:R-:W-:-:S02]  /*36d0*/  UIMAD.WIDE.U32 UR4, UR52, UR8, URZ ;  /* 0x00000008340472a5 */ /* 0x020fc4000f8e00ff */
[----:B------:R-:W-:Y:S02]  /*36e0*/  USHF.R.S32.HI UR6, URZ, 0x1f, UR6 ;  /* 0x0000001fff067899 */ /* 0x000fe40008011406 */
[----:B------:R-:W-:Y:S02]  /*36f0*/  USHF.R.S32.HI UR8, URZ, 0x1f, UR9 ;  /* 0x0000001fff087899 */ /* 0x000fe40008011409 */
[----:B------:R-:W-:Y:S02]  /*3700*/  ULEA.HI UR7, UR6, -UR7, URZ, 0x7 ;  /* 0x8000000706077291 */ /* 0x000fe4000f8f38ff */
[----:B--2---:R-:W-:Y:S01]  /*3710*/  UISETP.GE.AND UP0, UPT, UR11, UR10, UPT ;  /* 0x0000000a0b00728c */ /* 0x004fe2000bf06270 */
[----:B------:R-:W-:Y:S01]  /*3720*/  UMOV UR6, UR5 ;  /* 0x0000000500067c82 */ /* 0x000fe20008000000 */
[----:B------:R-:W-:Y:S02]  /*3730*/  ULEA.HI UR8, UR8, UR9, URZ, 0x7 ;  /* 0x0000000908087291 */ /* 0x000fe4000f8f38ff */
[----:B------:R-:W-:-:S02]  /*3740*/  USHF.R.S32.HI UR4, URZ, 0x7, UR7 ;  /* 0x00000007ff047899 */ /* 0x000fc40008011407 */
[----:B------:R-:W-:Y:S02]  /*3750*/  UIADD3 UR5, UPT, UPT, UR52, -UR6, URZ ;  /* 0x8000000634057290 */ /* 0x000fe4000fffe0ff */
[----:B------:R-:W-:Y:S02]  /*3760*/  ULEA.HI.SX32 UR55, UR8, 0x1, 0x19 ;  /* 0x0000000108377891 */ /* 0x000fe4000f8fcaff */
[----:B------:R-:W-:Y:S02]  /*3770*/  UIADD3 UR4, UPT, UPT, -UR4, URZ, URZ ;  /* 0x000000ff04047290 */ /* 0x000fe4000fffe1ff */
[----:B------:R-:W-:-:S04]  /*3780*/  USHF.R.U32.HI UR5, URZ, UR12, UR5 ;  /* 0x0000000cff057299 */ /* 0x000fc80008011605 */
[----:B------:R-:W-:Y:S01]  /*3790*/  UIADD3 UR5, UPT, UPT, UR6, UR5, URZ ;  /* 0x0000000506057290 */ /* 0x000fe2000fffe0ff */
[----:B------:R-:W-:Y:S02]  /*37a0*/  @!UP1 UMOV UR55, UR4 ;  /* 0x0000000400379c82 */ /* 0x000fe40008000000 */
[----:B------:R-:W-:Y:S01]  /*37b0*/  UMOV UR6, URZ ;  /* 0x000000ff00067c82 */ /* 0x000fe20008000000 */
[----:B------:R-:W-:Y:S08]  /*37c0*/  BRA.U UP0, `(.L_x_33) ;  /* 0x0000000d00947547 */ /* 0x000ff0000b800000 */
[----:B------:R-:W1:Y:S01]  /*37d0*/  LDCU.U8 UR4, c[0x0][0x621] ;  /* 0x0000c420ff0477ac */ /* 0x000e620008000000 */
[----:B------:R-:W2:Y:S01]  /*37e0*/  S2UR UR7, SR_CgaCtaId ;  /* 0x00000000000779c3 */ /* 0x000ea20000008800 */
[----:B------:R-:W-:Y:S01]  /*37f0*/  R2UR UR9, R2 ;  /* 0x00000000020972ca */ /* 0x000fe200000e0000 */
[----:B------:R-:W-:Y:S01]  /*3800*/  IMAD.MOV.U32 R6, RZ, RZ, 0x1 ;  /* 0x00000001ff067424 */ /* 0x000fe200078e00ff */
[----:B------:R-:W3:Y:S01]  /*3810*/  LDCU UR6, c[0x0][0x60c] ;  /* 0x0000c180ff0677ac */ /* 0x000ee20008000800 */
[----:B------:R-:W-:Y:S01]  /*3820*/  MOV R7, 0x1 ;  /* 0x0000000100077802 */ /* 0x000fe20000000f00 */
[----:B------:R-:W4:Y:S01]  /*3830*/  LDCU UR8, c[0x0][0x618] ;  /* 0x0000c300ff0877ac */ /* 0x000f220008000800 */
[----:B------:R-:W-:Y:S02]  /*3840*/  UIADD3 UR43, UPT, UPT, -UR52, URZ, URZ ;  /* 0x000000ff342b7290 */ /* 0x000fe4000fffe1ff */
[----:B------:R-:W-:Y:S01]  /*3850*/  UIADD3 UR46, UPT, UPT, UR55, -0x1, URZ ;  /* 0xffffffff372e7890 */ /* 0x000fe2000fffe0ff */
[----:B------:R-:W-:Y:S01]  /*3860*/  UMOV UR41, 0x400 ;  /* 0x0000040000297882 */ /* 0x000fe20000000000 */
[----:B------:R-:W5:Y:S01]  /*3870*/  LDCU UR58, c[0x0][0x370] ;  /* 0x00006e00ff3a77ac */ /* 0x000f620008000800 */
[----:B-1----:R-:W-:-:S03]  /*3880*/  USHF.R.U32.HI UR53, URZ, UR4, UR5 ;  /* 0x00000004ff357299 */ /* 0x002fc60008011605 */
[----:B---3--:R-:W-:Y:S02]  /*3890*/  UIMAD UR43, UR6, UR43, UR9 ;  /* 0x0000002b062b72a4 */ /* 0x008fe4000f8e0209 */
[----:B------:R-:W-:Y:S02]  /*38a0*/  UIADD3 UR4, UPT, UPT, -UR53, URZ, URZ ;  /* 0x000000ff35047290 */ /* 0x000fe4000fffe1ff */
[----:B------:R-:W-:Y:S01]  /*38b0*/  UIADD3 UR47, UPT, UPT, UR55, 0x1fffffe, URZ ;  /* 0x01fffffe372f7890 */ /* 0x000fe2000fffe0ff */
[----:B------:R-:W1:Y:S01]  /*38c0*/  LDCU.64 UR56, c[0x0][0x348] ;  /* 0x00006900ff3877ac */ /* 0x000e620008000a00 */
[----:B------:R-:W-:Y:S02]  /*38d0*/  USHF.L.U32 UR51, UR46, 0x7, URZ ;  /* 0x000000072e337899 */ /* 0x000fe400080006ff */
[----:B--2---:R-:W-:Y:S02]  /*38e0*/  ULEA UR41, UR7, UR41, 0x18 ;  /* 0x0000002907297291 */ /* 0x004fe4000f8ec0ff */
[----:B----4-:R-:W-:Y:S01]  /*38f0*/  UIMAD UR52, UR8, UR4, UR52 ;  /* 0x00000004083472a4 */ /* 0x010fe2000f8e0234 */
[----:B------:R-:W-:Y:S01]  /*3900*/  UMOV UR6, URZ ;  /* 0x000000ff00067c82 */ /* 0x000fe20008000000 */
[----:B-----5:R-:W-:-:S10]  /*3910*/  UMOV UR54, UR9 ;  /* 0x0000000900367c82 */ /* 0x020fd40008000000 */
.L_x_42:
[----:B------:R-:W-:Y:S01]  /*3920*/  ULEA UR9, UR6, UR41, 0x3 ;  /* 0x0000002906097291 */ /* 0x000fe2000f8e18ff */
[----:B------:R-:W-:-:S08]  /*3930*/  SHF.L.U32 R8, R6, 0x1f, RZ ;  /* 0x0000001f06087819 */ /* 0x000fd000000006ff */
[----:B------:R-:W2:Y:S02]  /*3940*/  SYNCS.PHASECHK.TRANS64.TRYWAIT P0, [UR9+0x38], R8 ;  /* 0x00003808ff0075a7 */ /* 0x000ea40008001109 */
[----:B--2---:R-:W-:Y:S05]  /*3950*/  @!P0 BRA `(.L_x_34) ;  /* 0x0000008c00948947 */ /* 0x004fea0003800000 */
.L_x_100:
[----:B------:R-:W-:Y:S02]  /*3960*/  ELECT P0, URZ, PT ;  /* 0x0000000000ff782f */ /* 0x000fe40003800000 */
[----:B------:R-:W-:Y:S01]  /*3970*/  SHF.L.U32 R5, R7, 0x1f, RZ ;  /* 0x0000001f07057819 */ /* 0x000fe200000006ff */
[----:B------:R-:W-:Y:S02]  /*3980*/  ULEA UR48, UR6, UR41, 0xf ;  /* 0x0000002906307291 */ /* 0x000fe4000f8e78ff */
[----:B-1----:R-:W-:Y:S02]  /*3990*/  UIADD3 UR14, UP1, UPT, UR56, 0x100, URZ ;  /* 0x00000100380e7890 */ /* 0x002fe4000ff3e0ff */
[----:B------:R-:W-:Y:S02]  /*39a0*/  ULEA UR8, UR6, UR41, 0xf ;  /* 0x0000002906087291 */ /* 0x000fe4000f8e78ff */
[----:B------:R-:W-:Y:S02]  /*39b0*/  UIADD3 UR4, UP0, UPT, UR56, 0x100, URZ ;  /* 0x0000010038047890 */ /* 0x000fe4000ff1e0ff */
[----:B------:R-:W-:-:S02]  /*39c0*/  UIADD3.X UR15, UPT, UPT, URZ, UR57, URZ, UP1, !UPT ;  /* 0x00000039ff0f7290 */ /* 0x000fc40008ffe4ff */
[----:B------:R-:W-:Y:S01]  /*39d0*/  UIADD3 UR48, UPT, UPT, UR48, 0x20c00, URZ ;  /* 0x00020c0030307890 */ /* 0x000fe2000fffe0ff */
[----:B--2---:R-:W-:Y:S01]  /*39e0*/  @P0 IMAD.MOV.U32 R4, RZ, RZ, 0x8000 ;  /* 0x00008000ff040424 */ /* 0x004fe200078e00ff */
[----:B------:R-:W-:Y:S02]  /*39f0*/  UIADD3 UR49, UPT, UPT, UR9, 0x20, URZ ;  /* 0x0000002009317890 */ /* 0x000fe4000fffe0ff */
[----:B------:R-:W-:Y:S01]  /*3a00*/  UIADD3 UR8, UPT, UPT, UR8, 0x24c00, URZ ;  /* 0x00024c0008087890 */ /* 0x000fe2000fffe0ff */
[----:B------:R1:W-:Y:S01]  /*3a10*/  @P0 SYNCS.ARRIVE.TRANS64 RZ, [UR9+0x20], R4 ;  /* 0x00002004ffff09a7 */ /* 0x0003e20008000009 */
[----:B------:R-:W-:Y:S02]  /*3a20*/  UIADD3 UR9, UPT, UPT, UR9, 0x20, URZ ;  /* 0x0000002009097890 */ /* 0x000fe4000fffe0ff */
[----:B------:R-:W-:Y:S01]  /*3a30*/  UIADD3.X UR5, UPT, UPT, URZ, UR57, URZ, UP0, !UPT ;  /* 0x00000039ff057290 */ /* 0x000fe200087fe4ff */
[----:B------:R-:W-:Y:S01]  /*3a40*/  UMOV UR50, URZ ;  /* 0x000000ff00327c82 */ /* 0x000fe20008000000 */
[----:B------:R-:W-:Y:S01]  /*3a50*/  UMOV UR10, 0x40 ;  /* 0x00000040000a7882 */ /* 0x000fe20000000000 */
[----:B------:R-:W-:Y:S01]  /*3a60*/  UMOV UR11, UR51 ;  /* 0x00000033000b7c82 */ /* 0x000fe20008000000 */
[----:B------:R-:W-:Y:S01]  /*3a70*/  UMOV UR12, UR52 ;  /* 0x00000034000c7c82 */ /* 0x000fe20008000000 */
[----:B------:R-:W-:Y:S01]  /*3a80*/  UMOV UR13, UR53 ;  /* 0x00000035000d7c82 */ /* 0x000fe20008000000 */
[----:B------:R1:W-:Y:S03]  /*3a90*/  UTMALDG.4D [UR48], [UR14], desc[URZ] ;  /* 0x0000ff300e0075b4 */ /* 0x0003e60008019000 */
[----:B------:R1:W-:Y:S01]  /*3aa0*/  UTMALDG.4D [UR8], [UR4], desc[URZ] ;  /* 0x0000ff08040075b4 */ /* 0x0003e20008019000 */
[----:B------:R-:W2:Y:S02]  /*3ab0*/  SYNCS.PHASECHK.TRANS64.TRYWAIT P0, [UR41+0x10], R5 ;  /* 0x00001005ff0075a7 */ /* 0x000ea40008001129 */
[----:B-12---:R-:W-:Y:S05]  /*3ac0*/  @!P0 BRA `(.L_x_35) ;  /* 0x0000008c00548947 */ /* 0x006fea0003800000 */
.L_x_102:
[----:B------:R-:W-:Y:S01]  /*3ad0*/  ELECT P0, URZ, PT ;  /* 0x0000000000ff782f */ /* 0x000fe20003800000 */
[----:B------:R-:W-:Y:S02]  /*3ae0*/  UIADD3 UR14, UP1, UPT, UR56, 0x80, URZ ;  /* 0x00000080380e7890 */ /* 0x000fe4000ff3e0ff */
[----:B------:R-:W-:Y:S02]  /*3af0*/  UIADD3 UR4, UP0, UPT, UR56, 0x80, URZ ;  /* 0x0000008038047890 */ /* 0x000fe4000ff1e0ff */
[----:B------:R-:W-:Y:S02]  /*3b00*/  USHF.L.U32 UR43, UR43, 0x8, URZ ;  /* 0x000000082b2b7899 */ /* 0x000fe400080006ff */
[----:B------:R-:W-:Y:S02]  /*3b10*/  UIADD3 UR40, UPT, UPT, UR41, 0x10c00, URZ ;  /* 0x00010c0029287890 */ /* 0x000fe4000fffe0ff */
[----:B------:R-:W-:Y:S02]  /*3b20*/  UIADD3.X UR15, UPT, UPT, URZ, UR57, URZ, UP1, !UPT ;  /* 0x00000039ff0f7290 */ /* 0x000fe40008ffe4ff */
[----:B------:R-:W-:-:S02]  /*3b30*/  UIADD3 UR8, UPT, UPT, UR41, 0x14c00, URZ ;  /* 0x00014c0029087890 */ /* 0x000fc4000fffe0ff */
[----:B-1----:R-:W-:Y:S01]  /*3b40*/  @P0 MOV R4, 0x8000 ;  /* 0x0000800000040802 */ /* 0x002fe20000000f00 */
[----:B------:R-:W-:Y:S01]  /*3b50*/  UIADD3.X UR5, UPT, UPT, URZ, UR57, URZ, UP0, !UPT ;  /* 0x00000039ff057290 */ /* 0x000fe200087fe4ff */
[----:B------:R-:W-:Y:S01]  /*3b60*/  UMOV UR42, URZ ;  /* 0x000000ff002a7c82 */ /* 0x000fe20008000000 */
[----:B------:R-:W-:Y:S01]  /*3b70*/  UMOV UR44, UR52 ;  /* 0x00000034002c7c82 */ /* 0x000fe20008000000 */
[----:B------:R-:W-:Y:S01]  /*3b80*/  UMOV UR45, UR53 ;  /* 0x00000035002d7c82 */ /* 0x000fe20008000000 */
[----:B------:R-:W-:Y:S01]  /*3b90*/  UMOV UR10, 0x40 ;  /* 0x00000040000a7882 */ /* 0x000fe20000000000 */
[----:B------:R1:W-:Y:S01]  /*3ba0*/  @P0 SYNCS.ARRIVE.TRANS64 RZ, [UR41], R4 ;  /* 0x00000004ffff09a7 */ /* 0x0003e20008000029 */
[----:B------:R-:W-:Y:S01]  /*3bb0*/  UMOV UR9, UR41 ;  /* 0x0000002900097c82 */ /* 0x000fe20008000000 */
[----:B------:R-:W-:Y:S01]  /*3bc0*/  UMOV UR12, UR52 ;  /* 0x00000034000c7c82 */ /* 0x000fe20008000000 */
[----:B------:R-:W-:Y:S01]  /*3bd0*/  UMOV UR13, UR53 ;  /* 0x00000035000d7c82 */ /* 0x000fe20008000000 */
[----:B------:R-:W-:Y:S01]  /*3be0*/  UMOV UR11, UR43 ;  /* 0x0000002b000b7c82 */ /* 0x000fe20008000000 */
[----:B------:R-:W-:Y:S01]  /*3bf0*/  UTMALDG.4D [UR40], [UR14], desc[URZ] ;  /* 0x0000ff280e0075b4 */ /* 0x000fe20008019000 */
[----:B------:R-:W-:-:S02]  /*3c00*/  UIADD3 UR6, UPT, UPT, UR6, 0x1, URZ ;  /* 0x0000000106067890 */ /* 0x000fc4000fffe0ff */
[----:B------:R-:W-:Y:S02]  /*3c10*/  UIADD3 UR19, UP1, UPT, UR56, 0x80, URZ ;  /* 0x0000008038137890 */ /* 0x000fe4000ff3e0ff */
[----:B------:R-:W-:Y:S01]  /*3c20*/  UIADD3 UR22, UP0, UPT, UR56, 0x80, URZ ;  /* 0x0000008038167890 */ /* 0x000fe2000ff1e0ff */
[----:B------:R2:W-:Y:S01]  /*3c30*/  UTMALDG.4D [UR8], [UR4], desc[URZ] ;  /* 0x0000ff08040075b4 */ /* 0x0005e20008019000 */
[----:B------:R-:W3:Y:S01]  /*3c40*/  SYNCS.PHASECHK.TRANS64.TRYWAIT P0, [UR41+0x18], R5 ;  /* 0x00001805ff0075a7 */ /* 0x000ee20008001129 */
[----:B--2---:R-:W-:Y:S01]  /*3c50*/  UIADD3 UR8, UPT, UPT, UR41, 0x18c00, URZ ;  /* 0x00018c0029087890 */ /* 0x004fe2000fffe0ff */
[----:B-1-3--:R-:W-:Y:S11]  /*3c60*/  @!P0 BRA `(.L_x_36) ;  /* 0x0000008c000c8947 */ /* 0x00aff60003800000 */
.L_x_104:
[----:B------:R-:W-:Y:S01]  /*3c70*/  ELECT P0, URZ, PT ;  /* 0x0000000000ff782f */ /* 0x000fe20003800000 */
[----:B------:R-:W-:Y:S02]  /*3c80*/  UISETP.NE.AND UP2, UPT, UR6, 0x3, UPT ;  /* 0x000000030600788c */ /* 0x000fe4000bf45270 */
[----:B------:R-:W-:Y:S02]  /*3c90*/  UIADD3 UR9, UPT, UPT, UR41, 0x8, URZ ;  /* 0x0000000829097890 */ /* 0x000fe4000fffe0ff */
[----:B------:R-:W-:Y:S02]  /*3ca0*/  USEL UR4, URZ, 0x1, UP2 ;  /* 0x00000001ff047887 */ /* 0x000fe40009000000 */
[----:B------:R-:W-:Y:S02]  /*3cb0*/  USEL UR15, UR6, URZ, UP2 ;  /* 0x000000ff060f7287 */ /* 0x000fe40009000000 */
[----:B------:R-:W-:Y:S02]  /*3cc0*/  UIADD3 UR11, UPT, UPT, UR43, 0x80, URZ ;  /* 0x000000802b0b7890 */ /* 0x000fe4000fffe0ff */
[----:B------:R-:W-:Y:S01]  /*3cd0*/  UIADD3.X UR5, UPT, UPT, URZ, UR57, URZ, UP1, !UPT ;  /* 0x00000039ff057290 */ /* 0x000fe20008ffe4ff */
[----:B------:R-:W-:Y:S01]  /*3ce0*/  LOP3.LUT R6, R6, UR4, RZ, 0x3c, !PT ;  /* 0x0000000406067c12 */ /* 0x000fe2000f8e3cff */
[----:B------:R-:W-:Y:S01]  /*3cf0*/  UIADD3 UR16, UPT, UPT, UR41, 0x1cc00, URZ ;  /* 0x0001cc0029107890 */ /* 0x000fe2000fffe0ff */
[----:B-1----:R-:W-:Y:S01]  /*3d00*/  @P0 IMAD.MOV.U32 R4, RZ, RZ, 0x8000 ;  /* 0x00008000ff040424 */ /* 0x002fe200078e00ff */
[----:B------:R-:W-:-:S02]  /*3d10*/  UIADD3 UR17, UPT, UPT, UR41, 0x8, URZ ;  /* 0x0000000829117890 */ /* 0x000fc4000fffe0ff */
[----:B------:R-:W-:Y:S01]  /*3d20*/  UIADD3.X UR7, UPT, UPT, URZ, UR57, URZ, UP0, !UPT ;  /* 0x00000039ff077290 */ /* 0x000fe200087fe4ff */
[----:B------:R-:W-:Y:S01]  /*3d30*/  IMAD.U32 R8, R6, -0x80000000, RZ ;  /* 0x8000000006087824 */ /* 0x000fe200078e00ff */
[----:B------:R-:W-:Y:S01]  /*3d40*/  ULEA UR14, UR15, UR41, 0x3 ;  /* 0x000000290f0e7291 */ /* 0x000fe2000f8e18ff */
[----:B------:R1:W-:Y:S01]  /*3d50*/  @P0 SYNCS.ARRIVE.TRANS64 RZ, [UR41+0x8], R4 ;  /* 0x00000804ffff09a7 */ /* 0x0003e20008000029 */
[----:B------:R-:W-:Y:S01]  /*3d60*/  UMOV UR10, URZ ;  /* 0x000000ff000a7c82 */ /* 0x000fe20008000000 */
[----:B------:R-:W-:Y:S01]  /*3d70*/  UMOV UR12, UR52 ;  /* 0x00000034000c7c82 */ /* 0x000fe20008000000 */
[----:B------:R-:W-:Y:S01]  /*3d80*/  UMOV UR13, UR53 ;  /* 0x00000035000d7c82 */ /* 0x000fe20008000000 */
[----:B------:R-:W-:Y:S01]  /*3d90*/  UMOV UR4, UR19 ;  /* 0x0000001300047c82 */ /* 0x000fe20008000000 */
[----:B------:R-:W-:Y:S01]  /*3da0*/  UMOV UR18, 0x40 ;  /* 0x0000004000127882 */ /* 0x000fe20000000000 */
[----:B------:R-:W-:Y:S01]  /*3db0*/  UMOV UR20, UR52 ;  /* 0x0000003400147c82 */ /* 0x000fe20008000000 */
[----:B------:R-:W-:Y:S01]  /*3dc0*/  UMOV UR21, UR53 ;  /* 0x0000003500157c82 */ /* 0x000fe20008000000 */
[----:B------:R-:W-:Y:S01]  /*3dd0*/  UMOV UR19, UR11 ;  /* 0x0000000b00137c82 */ /* 0x000fe20008000000 */
[----:B------:R-:W-:Y:S01]  /*3de0*/  UMOV UR6, UR22 ;  /* 0x0000001600067c82 */ /* 0x000fe20008000000 */
[----:B------:R1:W-:Y:S01]  /*3df0*/  UTMALDG.4D [UR8], [UR4], desc[URZ] ;  /* 0x0000ff08040075b4 */ /* 0x0003e20008019000 */
[----:B------:R1:W-:Y:S01]  /*3e00*/  UTMALDG.4D [UR16], [UR6], desc[URZ] ;  /* 0x0000ff10060075b4 */ /* 0x0003e20008019000 */
[----:B------:R-:W2:Y:S02]  /*3e10*/  SYNCS.PHASECHK.TRANS64.TRYWAIT P0, [UR14+0x38], R8 ;  /* 0x00003808ff0075a7 */ /* 0x000ea4000800110e */
[----:B-12---:R-:W-:Y:S05]  /*3e20*/  @!P0 BRA `(.L_x_37) ;  /* 0x0000008800bc8947 */ /* 0x006fea0003800000 */
.L_x_106:
[----:B------:R-:W-:Y:S02]  /*3e30*/  ELECT P0, URZ, PT ;  /* 0x0000000000ff782f */ /* 0x000fe40003800000 */
[----:B------:R-:W-:Y:S01]  /*3e40*/  LOP3.LUT R7, R7, 0x1, RZ, 0x3c, !PT ;  /* 0x0000000107077812 */ /* 0x000fe200078e3cff */
[----:B------:R-:W-:Y:S02]  /*3e50*/  UIADD3 UR4, UP1, UPT, UR56, 0x180, URZ ;  /* 0x0000018038047890 */ /* 0x000fe4000ff3e0ff */
[----:B------:R-:W-:Y:S02]  /*3e60*/  ULEA UR16, UR15, UR41, 0xf ;  /* 0x000000290f107291 */ /* 0x000fe4000f8e78ff */
[----:B------:R-:W-:Y:S02]  /*3e70*/  UIADD3 UR6, UP0, UPT, UR56, 0x180, URZ ;  /* 0x0000018038067890 */ /* 0x000fe4000ff1e0ff */
[----:B------:R-:W-:Y:S02]  /*3e80*/  ULEA UR8, UR15, UR41, 0xf ;  /* 0x000000290f087291 */ /* 0x000fe4000f8e78ff */
[----:B------:R-:W-:-:S02]  /*3e90*/  UIADD3 UR16, UPT, UPT, UR16, 0x20c00, URZ ;  /* 0x00020c0010107890 */ /* 0x000fc4000fffe0ff */
[----:B------:R-:W-:Y:S01]  /*3ea0*/  UIADD3 UR17, UPT, UPT, UR14, 0x20, URZ ;  /* 0x000000200e117890 */ /* 0x000fe2000fffe0ff */
[----:B-1----:R-:W-:Y:S01]  /*3eb0*/  @P0 IMAD.MOV.U32 R4, RZ, RZ, 0x8000 ;  /* 0x00008000ff040424 */ /* 0x002fe200078e00ff */
[----:B------:R-:W-:Y:S02]  /*3ec0*/  UIADD3.X UR5, UPT, UPT, URZ, UR57, URZ, UP1, !UPT ;  /* 0x00000039ff057290 */ /* 0x000fe40008ffe4ff */
[----:B------:R-:W-:Y:S01]  /*3ed0*/  UIADD3 UR8, UPT, UPT, UR8, 0x24c00, URZ ;  /* 0x00024c0008087890 */ /* 0x000fe2000fffe0ff */
[----:B------:R1:W-:Y:S01]  /*3ee0*/  @P0 SYNCS.ARRIVE.TRANS64 RZ, [UR14+0x20], R4 ;  /* 0x00002004ffff09a7 */ /* 0x0003e2000800000e */
[----:B------:R-:W-:Y:S02]  /*3ef0*/  UIADD3 UR9, UPT, UPT, UR14, 0x20, URZ ;  /* 0x000000200e097890 */ /* 0x000fe4000fffe0ff */
[----:B------:R-:W-:Y:S01]  /*3f00*/  UIADD3.X UR7, UPT, UPT, URZ, UR57, URZ, UP0, !UPT ;  /* 0x00000039ff077290 */ /* 0x000fe200087fe4ff */
        /* <DEDUP_REMOVED lines=8> */
[----:B------:R-:W-:Y:S01]  /*3f90*/  UTMALDG.4D [UR16], [UR4], desc[URZ] ;  /* 0x0000ff10040075b4 */ /* 0x000fe20008019000 */
[----:B------:R2:W-:Y:S02]  /*3fa0*/  UTMALDG.4D [UR8], [UR6], desc[URZ] ;  /* 0x0000ff08060075b4 */ /* 0x0005e40008019000 */
[----:B--2---:R-:W-:-:S04]  /*3fb0*/  UIADD3 UR6, UPT, UPT, UR15, 0x1, URZ ;  /* 0x000000010f067890 */ /* 0x004fc8000fffe0ff */
[----:B------:R-:W-:-:S04]  /*3fc0*/  UISETP.NE.AND UP0, UPT, UR6, 0x3, UPT ;  /* 0x000000030600788c */ /* 0x000fc8000bf05270 */
[----:B------:R-:W-:Y:S02]  /*3fd0*/  USEL UR6, UR6, URZ, UP0 ;  /* 0x000000ff06067287 */ /* 0x000fe40008000000 */
[----:B------:R-:W-:Y:S02]  /*3fe0*/  USEL UR4, URZ, 0x1, UP0 ;  /* 0x00000001ff047887 */ /* 0x000fe40008000000 */
[----:B------:R-:W-:-:S04]  /*3ff0*/  UISETP.GE.AND UP0, UPT, UR55, 0x2, UPT ;  /* 0x000000023700788c */ /* 0x000fc8000bf06270 */
[----:B------:R-:W-:-:S05]  /*4000*/  LOP3.LUT R6, R6, UR4, RZ, 0x3c, !PT ;  /* 0x0000000406067c12 */ /* 0x000fca000f8e3cff */
[----:B-1----:R-:W-:Y:S05]  /*4010*/  BRA.U !UP0, `(.L_x_38) ;  /* 0x0000000508147547 */ /* 0x002fea000b800000 */
[----:B------:R-:W-:Y:S01]  /*4020*/  HFMA2 R5, -RZ, RZ, 0, -0.0 ;  /* 0x00008000ff057431 */ /* 0x000fe200000001ff */
[----:B------:R-:W-:Y:S02]  /*4030*/  UIADD3 UR38, UP3, UPT, UR56, 0x100, URZ ;  /* 0x0000010038267890 */ /* 0x000fe4000ff7e0ff */
[----:B------:R-:W-:Y:S02]  /*4040*/  UIADD3 UR30, UP2, UPT, UR56, 0x100, URZ ;  /* 0x00000100381e7890 */ /* 0x000fe4000ff5e0ff */
[----:B------:R-:W-:Y:S02]  /*4050*/  UIADD3 UR22, UP1, UPT, UR56, 0x180, URZ ;  /* 0x0000018038167890 */ /* 0x000fe4000ff3e0ff */
[----:B------:R-:W-:Y:S02]  /*4060*/  UIADD3 UR14, UP0, UPT, UR56, 0x180, URZ ;  /* 0x00000180380e7890 */ /* 0x000fe4000ff1e0ff */
[----:B------:R-:W-:Y:S02]  /*4070*/  UIADD3.X UR39, UPT, UPT, URZ, UR57, URZ, UP3, !UPT ;  /* 0x00000039ff277290 */ /* 0x000fe40009ffe4ff */
[----:B------:R-:W-:-:S02]  /*4080*/  UIADD3.X UR31, UPT, UPT, URZ, UR57, URZ, UP2, !UPT ;  /* 0x00000039ff1f7290 */ /* 0x000fc400097fe4ff */
[----:B------:R-:W-:Y:S02]  /*4090*/  UIADD3.X UR23, UPT, UPT, URZ, UR57, URZ, UP1, !UPT ;  /* 0x00000039ff177290 */ /* 0x000fe40008ffe4ff */
[----:B------:R-:W-:Y:S01]  /*40a0*/  UIADD3.X UR15, UPT, UPT, URZ, UR57, URZ, UP0, !UPT ;  /* 0x00000039ff0f7290 */ /* 0x000fe200087fe4ff */
[----:B------:R-:W-:Y:S01]  /*40b0*/  UMOV UR7, URZ ;  /* 0x000000ff00077c82 */ /* 0x000fe20008000000 */
[----:B------:R-:W-:Y:S01]  /*40c0*/  UMOV UR34, URZ ;  /* 0x000000ff00227c82 */ /* 0x000fe20008000000 */
[----:B------:R-:W-:Y:S01]  /*40d0*/  UMOV UR26, 0x40 ;  /* 0x00000040001a7882 */ /* 0x000fe20000000000 */
[----:B------:R-:W-:Y:S01]  /*40e0*/  UMOV UR18, URZ ;  /* 0x000000ff00127c82 */ /* 0x000fe20008000000 */
[----:B------:R-:W-:-:S07]  /*40f0*/  UMOV UR10, 0x40 ;  /* 0x00000040000a7882 */ /* 0x000fce0000000000 */
.L_x_41:
[----:B------:R-:W-:Y:S01]  /*4100*/  ULEA UR4, UR6, UR41, 0x3 ;  /* 0x0000002906047291 */ /* 0x000fe2000f8e18ff */
[----:B------:R-:W-:Y:S01]  /*4110*/  SHF.L.U32 R8, R6, 0x1f, RZ ;  /* 0x0000001f06087819 */ /* 0x000fe200000006ff */
[----:B------:R-:W-:-:S07]  /*4120*/  UIADD3 UR35, UPT, UPT, UR47, -UR7, URZ ;  /* 0x800000072f237290 */ /* 0x000fce000fffe0ff */
[----:B-1----:R-:W1:Y:S02]  /*4130*/  SYNCS.PHASECHK.TRANS64.TRYWAIT P0, [UR4+0x38], R8 ;  /* 0x00003808ff0075a7 */ /* 0x002e640008001104 */
[----:B-1----:R-:W-:Y:S05]  /*4140*/  @!P0 BRA `(.L_x_39) ;  /* 0x0000008800108947 */ /* 0x002fea0003800000 */
.L_x_108:
[----:B------:R-:W-:Y:S01]  /*4150*/  ELECT P0, URZ, PT ;  /* 0x0000000000ff782f */ /* 0x000fe20003800000 */
[----:B------:R-:W-:Y:S02]  /*4160*/  UIADD3 UR5, UPT, UPT, UR6, 0x1, URZ ;  /* 0x0000000106057890 */ /* 0x000fe4000fffe0ff */
[----:B------:R-:W-:Y:S02]  /*4170*/  ULEA UR32, UR6, UR41, 0xf ;  /* 0x0000002906207291 */ /* 0x000fe4000f8e78ff */
[----:B------:R-:W-:Y:S02]  /*4180*/  UISETP.NE.AND UP0, UPT, UR5, 0x3, UPT ;  /* 0x000000030500788c */ /* 0x000fe4000bf05270 */
[----:B------:R-:W-:Y:S02]  /*4190*/  ULEA UR24, UR6, UR41, 0xf ;  /* 0x0000002906187291 */ /* 0x000fe4000f8e78ff */
[----:B------:R-:W-:Y:S02]  /*41a0*/  USEL UR6, URZ, 0x1, UP0 ;  /* 0x00000001ff067887 */ /* 0x000fe40008000000 */
[----:B------:R-:W-:-:S02]  /*41b0*/  USEL UR5, UR5, URZ, UP0 ;  /* 0x000000ff05057287 */ /* 0x000fc40008000000 */
[----:B-1----:R-:W-:Y:S01]  /*41c0*/  @P0 IMAD.MOV.U32 R4, RZ, RZ, 0x8000 ;  /* 0x00008000ff040424 */ /* 0x002fe200078e00ff */
[----:B------:R-:W-:Y:S02]  /*41d0*/  USHF.L.U32 UR35, UR35, 0x7, URZ ;  /* 0x0000000723237899 */ /* 0x000fe400080006ff */
[----:B------:R-:W-:Y:S01]  /*41e0*/  UIADD3 UR32, UPT, UPT, UR32, 0x20c00, URZ ;  /* 0x00020c0020207890 */ /* 0x000fe2000fffe0ff */
[----:B------:R1:W-:Y:S01]  /*41f0*/  @P0 SYNCS.ARRIVE.TRANS64 RZ, [UR4+0x20], R4 ;  /* 0x00002004ffff09a7 */ /* 0x0003e20008000004 */
[----:B------:R-:W-:Y:S01]  /*4200*/  UIADD3 UR33, UPT, UPT, UR4, 0x20, URZ ;  /* 0x0000002004217890 */ /* 0x000fe2000fffe0ff */
[----:B------:R-:W-:Y:S01]  /*4210*/  LOP3.LUT R6, R6, UR6, RZ, 0x3c, !PT ;  /* 0x0000000606067c12 */ /* 0x000fe2000f8e3cff */
[----:B------:R-:W-:Y:S02]  /*4220*/  UIADD3 UR24, UPT, UPT, UR24, 0x24c00, URZ ;  /* 0x00024c0018187890 */ /* 0x000fe4000fffe0ff */
[----:B------:R-:W-:Y:S02]  /*4230*/  UIADD3 UR25, UPT, UPT, UR4, 0x20, URZ ;  /* 0x0000002004197890 */ /* 0x000fe4000fffe0ff */
[----:B------:R-:W-:Y:S01]  /*4240*/  ULEA UR4, UR5, UR41, 0x3 ;  /* 0x0000002905047291 */ /* 0x000fe2000f8e18ff */
[----:B------:R-:W-:Y:S01]  /*4250*/  IMAD.U32 R8, R6, -0x80000000, RZ ;  /* 0x8000000006087824 */ /* 0x000fe200078e00ff */
[----:B------:R-:W-:Y:S01]  /*4260*/  UMOV UR36, UR52 ;  /* 0x0000003400247c82 */ /* 0x000fe20008000000 */
        /* <DEDUP_REMOVED lines=8> */
.L_x_110:
[----:B------:R-:W-:Y:S01]  /*42f0*/  ELECT P0, URZ, PT ;  /* 0x0000000000ff782f */ /* 0x000fe20003800000 */
[----:B------:R-:W-:Y:S02]  /*4300*/  ULEA UR16, UR5, UR41, 0xf ;  /* 0x0000002905107291 */ /* 0x000fe4000f8e78ff */
[----:B------:R-:W-:Y:S02]  /*4310*/  ULEA UR8, UR5, UR41, 0xf ;  /* 0x0000002905087291 */ /* 0x000fe4000f8e78ff */
[----:B------:R-:W-:Y:S02]  /*4320*/  UIADD3 UR17, UPT, UPT, UR4, 0x20, URZ ;  /* 0x0000002004117890 */ /* 0x000fe4000fffe0ff */
[----:B------:R-:W-:Y:S02]  /*4330*/  UIADD3 UR16, UPT, UPT, UR16, 0x20c00, URZ ;  /* 0x00020c0010107890 */ /* 0x000fe4000fffe0ff */
[----:B------:R-:W-:Y:S02]  /*4340*/  UIADD3 UR9, UPT, UPT, UR4, 0x20, URZ ;  /* 0x0000002004097890 */ /* 0x000fe4000fffe0ff */
[----:B------:R-:W-:-:S02]  /*4350*/  UIADD3 UR8, UPT, UPT, UR8, 0x24c00, URZ ;  /* 0x00024c0008087890 */ /* 0x000fc4000fffe0ff */
[----:B------:R2:W-:Y:S01]  /*4360*/  @P0 SYNCS.ARRIVE.TRANS64 RZ, [UR4+0x20], R5 ;  /* 0x00002005ffff09a7 */ /* 0x0005e20008000004 */
[----:B------:R-:W-:Y:S01]  /*4370*/  UMOV UR19, UR35 ;  /* 0x0000002300137c82 */ /* 0x000fe20008000000 */
[----:B------:R-:W-:Y:S01]  /*4380*/  UMOV UR20, UR52 ;  /* 0x0000003400147c82 */ /* 0x000fe20008000000 */
[----:B------:R-:W-:Y:S01]  /*4390*/  UMOV UR21, UR53 ;  /* 0x0000003500157c82 */ /* 0x000fe20008000000 */
[----:B------:R-:W-:Y:S01]  /*43a0*/  UMOV UR11, UR35 ;  /* 0x00000023000b7c82 */ /* 0x000fe20008000000 */
[----:B------:R-:W-:Y:S01]  /*43b0*/  UMOV UR12, UR52 ;  /* 0x00000034000c7c82 */ /* 0x000fe20008000000 */
[----:B------:R-:W-:Y:S01]  /*43c0*/  UMOV UR13, UR53 ;  /* 0x00000035000d7c82 */ /* 0x000fe20008000000 */
[----:B------:R2:W-:Y:S01]  /*43d0*/  UTMALDG.4D [UR16], [UR22], desc[URZ] ;  /* 0x0000ff10160075b4 */ /* 0x0005e20008019000 */
[----:B------:R-:W-:Y:S02]  /*43e0*/  UIADD3 UR4, UPT, UPT, UR5, 0x1, URZ ;  /* 0x0000000105047890 */ /* 0x000fe4000fffe0ff */
[----:B------:R-:W-:-:S02]  /*43f0*/  UIADD3 UR7, UPT, UPT, UR7, 0x1, URZ ;  /* 0x0000000107077890 */ /* 0x000fc4000fffe0ff */
[----:B------:R-:W-:Y:S01]  /*4400*/  UISETP.NE.AND UP0, UPT, UR4, 0x3, UPT ;  /* 0x000000030400788c */ /* 0x000fe2000bf05270 */
[----:B------:R2:W-:Y:S03]  /*4410*/  UTMALDG.4D [UR8], [UR14], desc[URZ] ;  /* 0x0000ff080e0075b4 */ /* 0x0005e60008019000 */
[----:B------:R-:W-:Y:S02]  /*4420*/  USEL UR6, UR4, URZ, UP0 ;  /* 0x000000ff04067287 */ /* 0x000fe40008000000 */
[----:B------:R-:W-:Y:S02]  /*4430*/  USEL UR4, URZ, 0x1, UP0 ;  /* 0x00000001ff047887 */ /* 0x000fe40008000000 */
[----:B------:R-:W-:-:S04]  /*4440*/  UISETP.NE.AND UP0, UPT, UR7, UR46, UPT ;  /* 0x0000002e0700728c */ /* 0x000fc8000bf05270 */
[----:B------:R-:W-:-:S05]  /*4450*/  LOP3.LUT R6, R6, UR4, RZ, 0x3c, !PT ;  /* 0x0000000406067c12 */ /* 0x000fca000f8e3cff */
[----:B--2---:R-:W-:Y:S05]  /*4460*/  BRA.U UP0, `(.L_x_41) ;  /* 0xfffffffd00247547 */ /* 0x004fea000b83ffff */
.L_x_38:
[----:B------:R-:W2:Y:S01]  /*4470*/  LDCU UR4, c[0x0][0x610] ;  /* 0x0000c200ff0477ac */ /* 0x000ea20008000800 */
[----:B------:R-:W3:Y:S01]  /*4480*/  LDCU.U8 UR10, c[0x0][0x614] ;  /* 0x0000c280ff0a77ac */ /* 0x000ee20008000000 */
[----:B------:R-:W-:Y:S01]  /*4490*/  UIADD3 UR54, UPT, UPT, UR58, UR54, URZ ;  /* 0x000000363a367290 */ /* 0x000fe2000fffe0ff */
[----:B------:R-:W4:Y:S01]  /*44a0*/  LDCU.U8 UR7, c[0x0][0x615] ;  /* 0x0000c2a0ff0777ac */ /* 0x000f220008000000 */
[----:B------:R-:W5:Y:S02]  /*44b0*/  LDCU.64 UR8, c[0x0][0x618] ;  /* 0x0000c300ff0877ac */ /* 0x000f640008000a00 */
[----:B--2---:R-:W-:Y:S01]  /*44c0*/  UIMAD.WIDE.U32 UR4, UR54, UR4, URZ ;  /* 0x00000004360472a5 */ /* 0x004fe2000f8e00ff */
[----:B------:R-:W2:Y:S01]  /*44d0*/  LDCU.U8 UR11, c[0x0][0x620] ;  /* 0x0000c400ff0b77ac */ /* 0x000ea20008000000 */
[----:B------:R-:W1:Y:S05]  /*44e0*/  LDCU UR43, c[0x0][0x60c] ;  /* 0x0000c180ff2b77ac */ /* 0x000e6a0008000800 */
[----:B------:R-:W-:-:S02]  /*44f0*/  UMOV UR4, UR5 ;  /* 0x0000000500047c82 */ /* 0x000fc40008000000 */
[----:B------:R-:W-:-:S04]  /*4500*/  UIADD3 UR52, UPT, UPT, UR54, -UR4, URZ ;  /* 0x8000000436347290 */ /* 0x000fc8000fffe0ff */
[----:B---3--:R-:W-:Y:S01]  /*4510*/  USHF.R.U32.HI UR52, URZ, UR10, UR52 ;  /* 0x0000000aff347299 */ /* 0x008fe20008011634 */
[----:B------:R-:W3:Y:S03]  /*4520*/  LDCU.U8 UR10, c[0x0][0x621] ;  /* 0x0000c420ff0a77ac */ /* 0x000ee60008000000 */
[----:B------:R-:W-:-:S04]  /*4530*/  UIADD3 UR52, UPT, UPT, UR4, UR52, URZ ;  /* 0x0000003404347290 */ /* 0x000fc8000fffe0ff */
[----:B----4-:R-:W-:Y:S01]  /*4540*/  USHF.R.U32.HI UR52, URZ, UR7, UR52 ;  /* 0x00000007ff347299 */ /* 0x010fe20008011634 */
[----:B------:R-:W4:Y:S03]  /*4550*/  LDCU UR7, c[0x0][0x624] ;  /* 0x0000c480ff0777ac */ /* 0x000f260008000800 */
[----:B-----5:R-:W-:-:S07]  /*4560*/  UIMAD.WIDE.U32 UR4, UR52, UR9, URZ ;  /* 0x00000009340472a5 */ /* 0x020fce000f8e00ff */
[----:B------:R-:W-:Y:S02]  /*4570*/  UMOV UR4, UR5 ;  /* 0x0000000500047c82 */ /* 0x000fe40008000000 */
[----:B------:R-:W-:-:S04]  /*4580*/  UIADD3 UR5, UPT, UPT, UR52, -UR4, URZ ;  /* 0x8000000434057290 */ /* 0x000fc8000fffe0ff */
[----:B--2---:R-:W-:Y:S02]  /*4590*/  USHF.R.U32.HI UR5, URZ, UR11, UR5 ;  /* 0x0000000bff057299 */ /* 0x004fe40008011605 */
[----:B----4-:R-:W-:Y:S02]  /*45a0*/  UISETP.GE.AND UP0, UPT, UR54, UR7, UPT ;  /* 0x000000073600728c */ /* 0x010fe4000bf06270 */
[----:B------:R-:W-:Y:S02]  /*45b0*/  UIADD3 UR4, UPT, UPT, UR4, UR5, URZ ;  /* 0x0000000504047290 */ /* 0x000fe4000fffe0ff */
[----:B------:R-:W-:Y:S02]  /*45c0*/  UIADD3 UR5, UPT, UPT, -UR52, URZ, URZ ;  /* 0x000000ff34057290 */ /* 0x000fe4000fffe1ff */
[----:B---3--:R-:W-:Y:S02]  /*45d0*/  USHF.R.U32.HI UR53, URZ, UR10, UR4 ;  /* 0x0000000aff357299 */ /* 0x008fe40008011604 */
[----:B-1----:R-:W-:-:S02]  /*45e0*/  UIMAD UR43, UR43, UR5, UR54 ;  /* 0x000000052b2b72a4 */ /* 0x002fc4000f8e0236 */
[----:B------:R-:W-:-:S04]  /*45f0*/  UIADD3 UR4, UPT, UPT, -UR53, URZ, URZ ;  /* 0x000000ff35047290 */ /* 0x000fc8000fffe1ff */
[----:B------:R-:W-:Y:S01]  /*4600*/  UIMAD UR52, UR8, UR4, UR52 ;  /* 0x00000004083472a4 */ /* 0x000fe2000f8e0234 */
[----:B------:R-:W-:Y:S11]  /*4610*/  BRA.U !UP0, `(.L_x_42) ;  /* 0xfffffff108c07547 */ /* 0x000ff6000b83ffff */
.L_x_33:
[----:B------:R-:W1:Y:S01]  /*4620*/  S2UR UR7, SR_CgaCtaId ;  /* 0x00000000000779c3 */ /* 0x000e620000008800 */
[----:B------:R-:W-:Y:S02]  /*4630*/  UISETP.NE.AND UP0, UPT, UR6, 0x2, UPT ;  /* 0x000000020600788c */ /* 0x000fe4000bf05270 */
[----:B------:R-:W-:-:S04]  /*4640*/  UIADD3 UR4, UPT, UPT, UR6, 0x2, URZ ;  /* 0x0000000206047890 */ /* 0x000fc8000fffe0ff */
[----:B------:R-:W-:-:S03]  /*4650*/  USEL UR5, UR4, 0x1, UP0 ;  /* 0x0000000104057887 */ /* 0x000fc60008000000 */
[----:B------:R-:W-:Y:S01]  /*4660*/  UMOV UR4, 0x400 ;  /* 0x0000040000047882 */ /* 0x000fe20000000000 */
[----:B------:R-:W-:-:S04]  /*4670*/  UISETP.NE.AND UP0, UPT, UR5, 0x3, UPT ;  /* 0x000000030500788c */ /* 0x000fc8000bf05270 */
[----:B------:R-:W-:Y:S02]  /*4680*/  UISETP.EQ.XOR UP1, UPT, UR6, 0x2, !UP0 ;  /* 0x000000020600788c */ /* 0x000fe4000c722a70 */
[----:B------:R-:W-:Y:S02]  /*4690*/  USEL UR5, UR5, URZ, UP0 ;  /* 0x000000ff05057287 */ /* 0x000fe40008000000 */
[----:B------:R-:W-:Y:S02]  /*46a0*/  USEL UR6, URZ, 0x1, !UP1 ;  /* 0x00000001ff067887 */ /* 0x000fe4000c800000 */
[----:B-1----:R-:W-:-:S04]  /*46b0*/  ULEA UR4, UR7, UR4, 0x18 ;  /* 0x0000000407047291 */ /* 0x002fc8000f8ec0ff */
[----:B------:R-:W-:Y:S01]  /*46c0*/  LOP3.LUT R6, R6, UR6, RZ, 0x3c, !PT ;  /* 0x0000000606067c12 */ /* 0x000fe2000f8e3cff */
[----:B------:R-:W-:-:S03]  /*46d0*/  ULEA UR5, UR5, UR4, 0x3 ;  /* 0x0000000405057291 */ /* 0x000fc6000f8e18ff */
[----:B------:R-:W-:-:S06]  /*46e0*/  SHF.L.U32 R8, R6, 0x1f, RZ ;  /* 0x0000001f06087819 */ /* 0x000fcc00000006ff */
[----:B------:R-:W1:Y:S02]  /*46f0*/  SYNCS.PHASECHK.TRANS64.TRYWAIT P0, [UR5+0x38], R8 ;  /* 0x00003808ff0075a7 */ /* 0x000e640008001105 */
[----:B-1----:R-:W-:Y:S05]  /*4700*/  @!P0 BRA `(.L_x_43) ;  /* 0x0000008000d88947 */ /* 0x002fea0003800000 */
.L_x_112:
[----:B------:R-:W-:Y:S02]  /*4710*/  ELECT P0, URZ, PT ;  /* 0x0000000000ff782f */ /* 0x000fe40003800000 */
[----:B------:R-:W-:-:S11]  /*4720*/  SHF.L.U32 R6, R7, 0x1f, RZ ;  /* 0x0000001f07067819 */ /* 0x000fd600000006ff */
[----:B-1----:R-:W-:-:S04]  /*4730*/  @P0 IMAD.MOV.U32 R4, RZ, RZ, 0x8000 ;  /* 0x00008000ff040424 */ /* 0x002fc800078e00ff */
[----:B------:R1:W-:Y:S01]  /*4740*/  @P0 SYNCS.ARRIVE.TRANS64 RZ, [UR5+0x20], R4 ;  /* 0x00002004ffff09a7 */ /* 0x0003e20008000005 */
[----:B------:R-:W2:Y:S02]  /*4750*/  SYNCS.PHASECHK.TRANS64.TRYWAIT P0, [UR4+0x18], R6 ;  /* 0x00001806ff0075a7 */ /* 0x000ea40008001104 */
[----:B-12---:R-:W-:Y:S05]  /*4760*/  @!P0 BRA `(.L_x_44) ;  /* 0x0000008000dc8947 */ /* 0x006fea0003800000 */
.L_x_114:
[----:B------:R-:W-:-:S13]  /*4770*/  ELECT P0, URZ, PT ;  /* 0x0000000000ff782f */ /* 0x000fda0003800000 */
[----:B-1----:R-:W-:-:S04]  /*4780*/  @P0 MOV R4, 0x8000 ;  /* 0x0000800000040802 */ /* 0x002fc80000000f00 */
[----:B------:R1:W-:Y:S03]  /*4790*/  @P0 SYNCS.ARRIVE.TRANS64 RZ, [UR4+0x8], R4 ;  /* 0x00000804ffff09a7 */ /* 0x0003e60008000004 */
.L_x_2:
[----:B------:R-:W-:-:S13]  /*47a0*/  R2UR UR4, R0 ;  /* 0x00000000000472ca */ /* 0x000fda00000e0000 */
[----:B------:R-:W-:-:S09]  /*47b0*/  UISETP.GT.AND UP0, UPT, UR4, 0x7, UPT ;  /* 0x000000070400788c */ /* 0x000fd2000bf04270 */
[----:B------:R-:W-:Y:S05]  /*47c0*/  BRA.U UP0, `(.L_x_32) ;  /* 0x0000004900d47547 */ /* 0x000fea000b800000 */
.L_x_45:
[----:B------:R-:W-:-:S08]  /*47d0*/  NOP ;  /* 0x0000000000007918 */ /* 0x000fd00000000000 */
[----:B------:R-:W2:Y:S02]  /*47e0*/  USETMAXREG.TRY_ALLOC.CTAPOOL UP0, 0xc0 ;  /* 0x000000c0000079c8 */ /* 0x000ea40008000600 */
[----:B--2---:R-:W-:Y:S05]  /*47f0*/  BRA.U !UP0, `(.L_x_45) ;  /* 0xfffffffd08f47547 */ /* 0x004fea000b83ffff */
[----:B------:R-:W2:Y:S01]  /*4800*/  LDCU UR6, c[0x0][0x38c] ;  /* 0x00007180ff0677ac */ /* 0x000ea20008000800 */
[----:B------:R-:W-:Y:S01]  /*4810*/  R2UR UR8, R2 ;  /* 0x00000000020872ca */ /* 0x000fe200000e0000 */
[----:B------:R-:W4:Y:S01]  /*4820*/  LDCU UR7, c[0x0][0x624] ;  /* 0x0000c480ff0777ac */ /* 0x000f220008000800 */
[----:B------:R-:W-:Y:S01]  /*4830*/  UMOV UR9, 0x1 ;  /* 0x0000000100097882 */ /* 0x000fe20000000000 */
[----:B--2---:R-:W-:Y:S02]  /*4840*/  UIADD3 UR4, UPT, UPT, -UR6, URZ, URZ ;  /* 0x000000ff06047290 */ /* 0x004fe4000fffe1ff */
[----:B---3--:R-:W-:Y:S02]  /*4850*/  UIADD3 UR5, UPT, UPT, UR6, -0x1, URZ ;  /* 0xffffffff06057890 */ /* 0x008fe4000fffe0ff */
[----:B------:R-:W-:Y:S02]  /*4860*/  USHF.R.S32.HI UR4, URZ, 0x1f, UR4 ;  /* 0x0000001fff047899 */ /* 0x000fe40008011404 */
[----:B------:R-:W-:-:S02]  /*4870*/  UISETP.GT.AND UP0, UPT, UR6, URZ, UPT ;  /* 0x000000ff0600728c */ /* 0x000fc4000bf04270 */
[----:B------:R-:W-:Y:S02]  /*4880*/  USHF.R.S32.HI UR14, URZ, 0x1f, UR5 ;  /* 0x0000001fff0e7899 */ /* 0x000fe40008011405 */
[----:B------:R-:W-:Y:S02]  /*4890*/  ULEA.HI UR4, UR4, -UR6, URZ, 0x7 ;  /* 0x8000000604047291 */ /* 0x000fe4000f8f38ff */
[----:B------:R-:W-:Y:S02]  /*48a0*/  ULEA.HI UR14, UR14, UR5, URZ, 0x7 ;  /* 0x000000050e0e7291 */ /* 0x000fe4000f8f38ff */
[----:B------:R-:W-:Y:S02]  /*48b0*/  USHF.R.S32.HI UR4, URZ, 0x7, UR4 ;  /* 0x00000007ff047899 */ /* 0x000fe40008011404 */
[----:B------:R-:W-:Y:S02]  /*48c0*/  USHF.R.S32.HI UR14, URZ, 0x7, UR14 ;  /* 0x00000007ff0e7899 */ /* 0x000fe4000801140e */
[----:B------:R-:W-:-:S02]  /*48d0*/  @!UP0 ULOP3.LUT UR14, URZ, UR4, URZ, 0x33, !UPT ;  /* 0x00000004ff0e8292 */ /* 0x000fc4000f8e33ff */
[----:B----4-:R-:W-:Y:S01]  /*48e0*/  UISETP.GE.AND UP0, UPT, UR8, UR7, UPT ;  /* 0x000000070800728c */ /* 0x010fe2000bf06270 */
[----:B------:R-:W-:Y:S08]  /*48f0*/  BAR.SYNC.DEFER_BLOCKING 0x2, 0x1a0 ;  /* 0x0086800000007b1d */ /* 0x000ff00000010000 */
[----:B------:R-:W-:Y:S05]  /*4900*/  BRA.U UP0, `(.L_x_46) ;  /* 0x0000004900547547 */ /* 0x000fea000b800000 */
[----:B------:R-:W-:Y:S01]  /*4910*/  R2UR UR9, R0 ;  /* 0x00000000000972ca */ /* 0x000fe200000e0000 */
[----:B------:R-:W2:Y:S01]  /*4920*/  S2UR UR12, SR_CgaCtaId ;  /* 0x00000000000c79c3 */ /* 0x000ea20000008800 */
[----:B------:R-:W-:Y:S01]  /*4930*/  UISETP.LT.AND UP0, UPT, URZ, UR14, UPT ;  /* 0x0000000eff00728c */ /* 0x000fe2000bf01270 */
[----:B------:R-:W-:Y:S01]  /*4940*/  IMAD.MOV.U32 R135, RZ, RZ, -0x1 ;  /* 0xffffffffff877424 */ /* 0x000fe200078e00ff */
[----:B------:R-:W-:Y:S01]  /*4950*/  UMOV UR7, 0x400 ;  /* 0x0000040000077882 */ /* 0x000fe20000000000 */
[----:B------:R-:W-:Y:S01]  /*4960*/  UMOV UR8, 0x400 ;  /* 0x0000040000087882 */ /* 0x000fe20000000000 */
[----:B------:R-:W-:Y:S01]  /*4970*/  USEL UR5, URZ, UR14, !UP0 ;  /* 0x0000000eff057287 */ /* 0x000fe2000c000000 */
[----:B------:R-:W-:Y:S02]  /*4980*/  UMOV UR10, URZ ;  /* 0x000000ff000a7c82 */ /* 0x000fe40008000000 */
[----:B------:R-:W3:Y:S01]  /*4990*/  S2UR UR19, SR_CgaCtaId ;  /* 0x00000000001379c3 */ /* 0x000ee20000008800 */
[----:B------:R-:W-:Y:S01]  /*49a0*/  UIMAD UR5, UR5, -0x80, UR6 ;  /* 0xffffff80050578a4 */ /* 0x000fe2000f8e0206 */
[----:B------:R-:W-:-:S02]  /*49b0*/  UMOV UR17, URZ ;  /* 0x000000ff00117c82 */ /* 0x000fc40008000000 */
[----:B------:R-:W-:Y:S02]  /*49c0*/  USHF.R.S32.HI UR4, URZ, 0x1f, UR9 ;  /* 0x0000001fff047899 */ /* 0x000fe40008011409 */
[----:B------:R-:W-:Y:S01]  /*49d0*/  UISETP.GT.AND UP3, UPT, UR9, 0x3, UPT ;  /* 0x000000030900788c */ /* 0x000fe2000bf64270 */
[----:B------:R-:W-:Y:S01]  /*49e0*/  IMAD R140, RZ, RZ, -UR5 ;  /* 0x80000005ff8c7e24 */ /* 0x000fe2000f8e02ff */
[----:B------:R-:W-:Y:S02]  /*49f0*/  ULEA.HI UR4, UR4, UR9, URZ, 0x2 ;  /* 0x0000000904047291 */ /* 0x000fe4000f8f10ff */
[----:B------:R-:W-:Y:S02]  /*4a00*/  UISETP.GT.AND UP2, UPT, UR9, 0x3, UPT ;  /* 0x000000030900788c */ /* 0x000fe4000bf44270 */
[----:B------:R-:W-:Y:S01]  /*4a10*/  ULOP3.LUT UR4, UR4, 0xfffffffc, URZ, 0xc0, !UPT ;  /* 0xfffffffc04047892 */ /* 0x000fe2000f8ec0ff */
[C---:B-1----:R-:W-:Y:S01]  /*4a20*/  VIADDMNMX R4, R140.reuse, 0x80, RZ, !PT ;  /* 0x000000808c047846 */ /* 0x042fe200078001ff */
[----:B------:R-:W-:Y:S01]  /*4a30*/  UISETP.GT.AND UP1, UPT, UR9, 0x3, UPT ;  /* 0x000000030900788c */ /* 0x000fe2000bf24270 */
[C---:B------:R-:W-:Y:S01]  /*4a40*/  VIADDMNMX R144, R140.reuse, 0x20, RZ, !PT ;  /* 0x000000208c907846 */ /* 0x040fe200078001ff */
[----:B------:R-:W-:Y:S01]  /*4a50*/  UIADD3 UR4, UPT, UPT, UR9, -UR4, URZ ;  /* 0x8000000409047290 */ /* 0x000fe2000fffe0ff */
[C---:B------:R-:W-:Y:S01]  /*4a60*/  VIADDMNMX R6, R140.reuse, 0x40, RZ, !PT ;  /* 0x000000408c067846 */ /* 0x040fe200078001ff */
[----:B--2---:R-:W-:Y:S01]  /*4a70*/  ULEA UR12, UR12, UR7, 0x18 ;  /* 0x000000070c0c7291 */ /* 0x004fe2000f8ec0ff */
[----:B------:R-:W-:Y:S01]  /*4a80*/  VIADDMNMX R140, R140, 0x60, RZ, !PT ;  /* 0x000000608c8c7846 */ /* 0x000fe200078001ff */
[----:B------:R-:W-:Y:S01]  /*4a90*/  UIADD3 UR13, UPT, UPT, UR4, 0x4, URZ ;  /* 0x00000004040d7890 */ /* 0x000fe2000fffe0ff */
[--C-:B------:R-:W-:Y:S01]  /*4aa0*/  SHF.R.U32.HI R144, RZ, R144, R135.reuse ;  /* 0x00000090ff907219 */ /* 0x100fe20000011687 */
[----:B------:R-:W-:Y:S01]  /*4ab0*/  @!UP3 UIADD3 UR13, UPT, UPT, UR4, URZ, URZ ;  /* 0x000000ff040db290 */ /* 0x000fe2000fffe0ff */
[--C-:B------:R-:W-:Y:S01]  /*4ac0*/  SHF.R.U32.HI R141, RZ, R6, R135.reuse ;  /* 0x00000006ff8d7219 */ /* 0x100fe20000011687 */
[----:B------:R-:W-:Y:S01]  /*4ad0*/  USEL UR15, URZ, 0x80, !UP2 ;  /* 0x00000080ff0f7887 */ /* 0x000fe2000d000000 */
[--C-:B------:R-:W-:Y:S01]  /*4ae0*/  SHF.R.U32.HI R140, RZ, R140, R135.reuse ;  /* 0x0000008cff8c7219 */ /* 0x100fe20000011687 */
[----:B------:R-:W-:Y:S01]  /*4af0*/  USEL UR20, URZ, 0x80, !UP1 ;  /* 0x00000080ff147887 */ /* 0x000fe2000c800000 */
[----:B------:R-:W-:Y:S01]  /*4b00*/  SHF.R.U32.HI R135, RZ, R4, R135 ;  /* 0x00000004ff877219 */ /* 0x000fe20000011687 */
[----:B---3--:R-:W-:-:S02]  /*4b10*/  ULEA UR19, UR19, UR8, 0x18 ;  /* 0x0000000813137291 */ /* 0x008fc4000f8ec0ff */
[----:B------:R-:W-:Y:S02]  /*4b20*/  UIADD3 UR18, UPT, UPT, UR12, 0x8, URZ ;  /* 0x000000080c127890 */ /* 0x000fe4000fffe0ff */
[----:B------:R-:W-:Y:S02]  /*4b30*/  UIADD3 UR16, UPT, UPT, UR12, 0x8, URZ ;  /* 0x000000080c107890 */ /* 0x000fe4000fffe0ff */
[----:B------:R-:W-:Y:S01]  /*4b40*/  UIADD3 UR13, UPT, UPT, UR13, 0x3, URZ ;  /* 0x000000030d0d7890 */ /* 0x000fe2000fffe0ff */
[----:B------:R-:W-:-:S11]  /*4b50*/  UMOV UR9, 0x1 ;  /* 0x0000000100097882 */ /* 0x000fd60000000000 */
.L_x_54:
[----:B------:R-:W-:Y:S01]  /*4b60*/  UMOV UR5, UR18 ;  /* 0x0000001200057c82 */ /* 0x000fe20008000000 */
[----:B------:R-:W-:Y:S02]  /*4b70*/  USHF.L.U32 UR6, UR9, 0x1f, URZ ;  /* 0x0000001f09067899 */ /* 0x000fe400080006ff */
[----:B------:R-:W-:Y:S02]  /*4b80*/  @!UP2 UIADD3 UR5, UPT, UPT, UR12, URZ, URZ ;  /* 0x000000ff0c05a290 */ /* 0x000fe4000fffe0ff */
[----:B------:R-:W-:Y:S02]  /*4b90*/  USHF.L.U32 UR4, UR10, 0x1f, URZ ;  /* 0x0000001f0a047899 */ /* 0x000fe400080006ff */
[----:B------:R-:W-:Y:S01]  /*4ba0*/  MOV R5, UR6 ;  /* 0x0000000600057c02 */ /* 0x000fe20008000f00 */
[----:B------:R-:W-:-:S03]  /*4bb0*/  UIADD3 UR8, UPT, UPT, UR5, 0xc0, URZ ;  /* 0x000000c005087890 */ /* 0x000fc6000fffe0ff */
[----:B--2---:R-:W-:Y:S01]  /*4bc0*/  MOV R4, UR4 ;  /* 0x0000000400047c02 */ /* 0x004fe20008000f00 */
[----:B------:R-:W1:Y:S02]  /*4bd0*/  SYNCS.PHASECHK.TRANS64.TRYWAIT P0, [UR5+0xc0], R5 ;  /* 0x0000c005ff0075a7 */ /* 0x000e640008001105 */
[----:B-1----:R-:W-:Y:S06]  /*4be0*/  @!P0 BRA `(.L_x_47) ;  /* 0x0000007c00d88947 */ /* 0x002fec0003800000 */
.L_x_116:
[----:B------:R-:W2:Y:S01]  /*4bf0*/  SYNCS.PHASECHK.TRANS64.TRYWAIT P0, [UR5+0x50], R4 ;  /* 0x00005004ff0075a7 */ /* 0x000ea20008001105 */
[----:B------:R-:W3:Y:S01]  /*4c00*/  S2R R134, SR_TID.X ;  /* 0x0000000000867919 */ /* 0x000ee20000002100 */
[----:B------:R-:W-:Y:S02]  /*4c10*/  IMAD.U32 R148, RZ, RZ, UR15 ;  /* 0x0000000fff947e24 */ /* 0x000fe4000f8e00ff */
[----:B---3--:R-:W-:-:S05]  /*4c20*/  IMAD.U32 R5, R134, 0x10000, RZ ;  /* 0x0001000086057824 */ /* 0x008fca00078e00ff */
[----:B------:R-:W-:-:S04]  /*4c30*/  LOP3.LUT R148, R148, 0x600000, R5, 0xf8, !PT ;  /* 0x0060000094947812 */ /* 0x000fc800078ef805 */
[----:B------:R-:W-:Y:S01]  /*4c40*/  R2UR UR6, R148 ;  /* 0x00000000940672ca */ /* 0x000fe200000e0000 */
[----:B--2---:R-:W-:-:S14]  /*4c50*/  @!P0 BRA `(.L_x_48) ;  /* 0x0000007c00d88947 */ /* 0x004fdc0003800000 */
.L_x_118:
[----:B------:R-:W2:Y:S01]  /*4c60*/  LDTM.x32 R100, tmem[UR6] ;  /* 0x00000006006479ee */ /* 0x000ea200082c0000 */
[----:B------:R-:W-:Y:S01]  /*4c70*/  LOP3.LUT R145, R148, 0x20, RZ, 0xfc, !PT ;  /* 0x0000002094917812 */ /* 0x000fe200078efcff */
[----:B------:R-:W-:Y:S01]  /*4c80*/  ULOP3.LUT UR10, UR10, 0x1, URZ, 0x3c, !UPT ;  /* 0x000000010a0a7892 */ /* 0x000fe2000f8e3cff */
[----:B------:R-:W-:Y:S01]  /*4c90*/  R2P PR, R144, 0x7e ;  /* 0x0000007e90007804 */ /* 0x000fe20000000000 */
[----:B------:R-:W-:Y:S01]  /*4ca0*/  UISETP.GE.AND UP0, UPT, UR14, 0x1, UPT ;  /* 0x000000010e00788c */ /* 0x000fe2000bf06270 */
[----:B------:R-:W-:Y:S02]  /*4cb0*/  R2UR UR4, R145 ;  /* 0x00000000910472ca */ /* 0x000fe400000e0000 */
[C---:B------:R-:W-:Y:S02]  /*4cc0*/  LOP3.LUT R149, R148.reuse, 0x40, RZ, 0xfc, !PT ;  /* 0x0000004094957812 */ /* 0x040fe400078efcff */
[----:B------:R-:W-:Y:S02]  /*4cd0*/  LOP3.LUT R156, R148, 0x60, RZ, 0xfc, !PT ;  /* 0x00000060949c7812 */ /* 0x000fe400078efcff */
[----:B------:R-:W-:-:S02]  /*4ce0*/  R2UR UR6, R149 ;  /* 0x00000000950672ca */ /* 0x000fc400000e0000 */
[----:B------:R-:W-:-:S05]  /*4cf0*/  LOP3.LUT R157, R148, 0x50, RZ, 0xfc, !PT ;  /* 0x00000050949d7812 */ /* 0x000fca00078efcff */
[----:B------:R-:W3:Y:S01]  /*4d00*/  LDTM.x32 R68, tmem[UR4] ;  /* 0x00000004004479ee */ /* 0x000ee200082c0000 */
[----:B------:R-:W-:Y:S02]  /*4d10*/  R2UR UR4, R149 ;  /* 0x00000000950472ca */ /* 0x000fe400000e0000 */
[----:B--2---:R-:W-:Y:S02]  /*4d20*/  SEL R151, R101, 0xff800000, P1 ;  /* 0xff80000065977807 */ /* 0x004fe40000800000 */
[----:B------:R-:W-:Y:S02]  /*4d30*/  SEL R102, R102, 0xff800000, P2 ;  /* 0xff80000066667807 */ /* 0x000fe40001000000 */
[----:B------:R-:W-:Y:S02]  /*4d40*/  SEL R103, R103, 0xff800000, P3 ;  /* 0xff80000067677807 */ /* 0x000fe40001800000 */
[----:B------:R-:W-:Y:S02]  /*4d50*/  SEL R104, R104, 0xff800000, P4 ;  /* 0xff80000068687807 */ /* 0x000fe40002000000 */
[----:B------:R-:W-:-:S03]  /*4d60*/  SEL R105, R105, 0xff800000, P5 ;  /* 0xff80000069697807 */ /* 0x000fc60002800000 */
[----:B------:R-:W2:Y:S01]  /*4d70*/  LDTM.x32 R36, tmem[UR4] ;  /* 0x00000004002479ee */ /* 0x000ea200082c0000 */
[----:B------:R-:W-:Y:S02]  /*4d80*/  SEL R152, R106, 0xff800000, P6 ;  /* 0xff8000006a987807 */ /* 0x000fe40003000000 */
[----:B------:R-:W-:Y:S02]  /*4d90*/  R2P PR, R144.B1, 0x7f ;  /* 0x0000007f90007804 */ /* 0x000fe40000001000 */
[----:B------:R-:W-:-:S03]  /*4da0*/  R2UR UR4, R156 ;  /* 0x000000009c0472ca */ /* 0x000fc600000e0000 */
[----:B------:R-:W-:Y:S02]  /*4db0*/  SEL R108, R108, 0xff800000, P0 ;  /* 0xff8000006c6c7807 */ /* 0x000fe40000000000 */
[----:B------:R-:W-:Y:S02]  /*4dc0*/  SEL R109, R109, 0xff800000, P1 ;  /* 0xff8000006d6d7807 */ /* 0x000fe40000800000 */
[----:B------:R-:W-:Y:S02]  /*4dd0*/  SEL R110, R110, 0xff800000, P2 ;  /* 0xff8000006e6e7807 */ /* 0x000fe40001000000 */
[----:B------:R-:W-:Y:S02]  /*4de0*/  SEL R111, R111, 0xff800000, P3 ;  /* 0xff8000006f6f7807 */ /* 0x000fe40001800000 */
[----:B------:R-:W-:Y:S02]  /*4df0*/  SEL R112, R112, 0xff800000, P4 ;  /* 0xff80000070707807 */ /* 0x000fe40002000000 */
[----:B------:R-:W-:Y:S01]  /*4e00*/  SEL R113, R113, 0xff800000, P5 ;  /* 0xff80000071717807 */ /* 0x000fe20002800000 */
[----:B-1----:R-:W1:Y:S01]  /*4e10*/  LDTM.x32 R4, tmem[UR4] ;  /* 0x00000004000479ee */ /* 0x002e6200082c0000 */
[----:B------:R-:W-:Y:S01]  /*4e20*/  SEL R154, R114, 0xff800000, P6 ;  /* 0xff800000729a7807 */ /* 0x000fe20003000000 */
[----:B------:R-:W4:Y:S01]  /*4e30*/  LDCU UR4, c[0x0][0x600] ;  /* 0x0000c000ff0477ac */ /* 0x000f220008000800 */
[----:B------:R-:W-:-:S05]  /*4e40*/  R2P PR, R144.B2, 0x7f ;  /* 0x0000007f90007804 */ /* 0x000fca0000002000 */
[----:B------:R-:W-:Y:S02]  /*4e50*/  SEL R116, R116, 0xff800000, P0 ;  /* 0xff80000074747807 */ /* 0x000fe40000000000 */
[----:B------:R-:W-:Y:S02]  /*4e60*/  SEL R117, R117, 0xff800000, P1 ;  /* 0xff80000075757807 */ /* 0x000fe40000800000 */
[----:B------:R-:W-:Y:S02]  /*4e70*/  SEL R118, R118, 0xff800000, P2 ;  /* 0xff80000076767807 */ /* 0x000fe40001000000 */
[----:B------:R-:W-:Y:S02]  /*4e80*/  SEL R119, R119, 0xff800000, P3 ;  /* 0xff80000077777807 */ /* 0x000fe40001800000 */
[----:B------:R-:W-:Y:S02]  /*4e90*/  SEL R120, R120, 0xff800000, P4 ;  /* 0xff80000078787807 */ /* 0x000fe40002000000 */
[----:B------:R-:W-:-:S02]  /*4ea0*/  SEL R121, R121, 0xff800000, P5 ;  /* 0xff80000079797807 */ /* 0x000fc40002800000 */
[----:B------:R-:W-:Y:S02]  /*4eb0*/  SEL R122, R122, 0xff800000, P6 ;  /* 0xff8000007a7a7807 */ /* 0x000fe40003000000 */
[----:B------:R-:W-:-:S05]  /*4ec0*/  R2P PR, R144.B3, 0x7f ;  /* 0x0000007f90007804 */ /* 0x000fca0000003000 */
[----:B------:R-:W-:Y:S02]  /*4ed0*/  SEL R125, R125, 0xff800000, P1 ;  /* 0xff8000007d7d7807 */ /* 0x000fe40000800000 */
[----:B------:R-:W-:Y:S02]  /*4ee0*/  SEL R126, R126, 0xff800000, P2 ;  /* 0xff8000007e7e7807 */ /* 0x000fe40001000000 */
[----:B------:R-:W-:Y:S02]  /*4ef0*/  SEL R127, R127, 0xff800000, P3 ;  /* 0xff8000007f7f7807 */ /* 0x000fe40001800000 */
[----:B------:R-:W-:Y:S02]  /*4f00*/  SEL R128, R128, 0xff800000, P4 ;  /* 0xff80000080807807 */ /* 0x000fe40002000000 */
[----:B------:R-:W-:Y:S02]  /*4f10*/  SEL R129, R129, 0xff800000, P5 ;  /* 0xff80000081817807 */ /* 0x000fe40002800000 */
[----:B------:R-:W-:-:S02]  /*4f20*/  SEL R130, R130, 0xff800000, P6 ;  /* 0xff80000082827807 */ /* 0x000fc40003000000 */
[----:B------:R-:W-:Y:S02]  /*4f30*/  R2P PR, R141, 0x7e ;  /* 0x0000007e8d007804 */ /* 0x000fe40000000000 */
[----:B------:R-:W-:-:S03]  /*4f40*/  SEL R124, R124, 0xff800000, P0 ;  /* 0xff8000007c7c7807 */ /* 0x000fc60000000000 */
[----:B---3--:R-:W-:Y:S02]  /*4f50*/  SEL R101, R69, 0xff800000, P1 ;  /* 0xff80000045657807 */ /* 0x008fe40000800000 */
[----:B------:R-:W-:Y:S02]  /*4f60*/  SEL R70, R70, 0xff800000, P2 ;  /* 0xff80000046467807 */ /* 0x000fe40001000000 */
[----:B------:R-:W-:Y:S02]  /*4f70*/  SEL R71, R71, 0xff800000, P3 ;  /* 0xff80000047477807 */ /* 0x000fe40001800000 */
[----:B------:R-:W-:Y:S02]  /*4f80*/  SEL R72, R72, 0xff800000, P4 ;  /* 0xff80000048487807 */ /* 0x000fe40002000000 */
[----:B------:R-:W-:Y:S02]  /*4f90*/  SEL R73, R73, 0xff800000, P5 ;  /* 0xff80000049497807 */ /* 0x000fe40002800000 */
[----:B------:R-:W-:-:S02]  /*4fa0*/  SEL R106, R74, 0xff800000, P6 ;  /* 0xff8000004a6a7807 */ /* 0x000fc40003000000 */
        /* <DEDUP_REMOVED lines=25> */
[----:B--2---:R-:W-:Y:S02]  /*5140*/  SEL R69, R37, 0xff800000, P1 ;  /* 0xff80000025457807 */ /* 0x004fe40000800000 */
        /* <DEDUP_REMOVED lines=30> */
[----:B-1----:R-:W-:Y:S02]  /*5330*/  SEL R37, R5, 0xff800000, P1 ;  /* 0xff80000005257807 */ /* 0x002fe40000800000 */
[----:B------:R-:W-:Y:S02]  /*5340*/  SEL R52, R6, 0xff800000, P2 ;  /* 0xff80000006347807 */ /* 0x000fe40001000000 */
[----:B------:R-:W-:Y:S02]  /*5350*/  SEL R53, R7, 0xff800000, P3 ;  /* 0xff80000007357807 */ /* 0x000fe40001800000 */
[----:B------:R-:W-:Y:S02]  /*5360*/  SEL R54, R8, 0xff800000, P4 ;  /* 0xff80000008367807 */ /* 0x000fe40002000000 */
[----:B------:R-:W-:Y:S02]  /*5370*/  SEL R55, R9, 0xff800000, P5 ;  /* 0xff80000009377807 */ /* 0x000fe40002800000 */
[----:B------:R-:W-:-:S02]  /*5380*/  SEL R42, R10, 0xff800000, P6 ;  /* 0xff8000000a2a7807 */ /* 0x000fc40003000000 */
[----:B------:R-:W-:Y:S02]  /*5390*/  R2P PR, R135.B1, 0x7f ;  /* 0x0000007f87007804 */ /* 0x000fe40000001000 */
[----:B------:R-:W-:Y:S02]  /*53a0*/  LOP3.LUT R5, R144, 0x1, RZ, 0xc0, !PT ;  /* 0x0000000190057812 */ /* 0x000fe400078ec0ff */
[----:B------:R-:W-:Y:S02]  /*53b0*/  FMNMX R6, R102, R103, !PT ;  /* 0x0000006766067209 */ /* 0x000fe40007800000 */
[----:B------:R-:W-:Y:S01]  /*53c0*/  SEL R56, R12, 0xff800000, P0 ;  /* 0xff8000000c387807 */ /* 0x000fe20000000000 */
[----:B------:R-:W-:Y:S01]  /*53d0*/  IMAD.U32 R12, RZ, RZ, UR13 ;  /* 0x0000000dff0c7e24 */ /* 0x000fe2000f8e00ff */
[----:B------:R-:W-:Y:S02]  /*53e0*/  SEL R57, R13, 0xff800000, P1 ;  /* 0xff8000000d397807 */ /* 0x000fe40000800000 */
[----:B------:R-:W-:-:S02]  /*53f0*/  SEL R60, R14, 0xff800000, P2 ;  /* 0xff8000000e3c7807 */ /* 0x000fc40001000000 */
[----:B------:R-:W-:Y:S02]  /*5400*/  SEL R61, R15, 0xff800000, P3 ;  /* 0xff8000000f3d7807 */ /* 0x000fe40001800000 */
[----:B------:R-:W-:Y:S02]  /*5410*/  SEL R62, R16, 0xff800000, P4 ;  /* 0xff800000103e7807 */ /* 0x000fe40002000000 */
[----:B------:R-:W-:Y:S02]  /*5420*/  SEL R63, R17, 0xff800000, P5 ;  /* 0xff800000113f7807 */ /* 0x000fe40002800000 */
[----:B------:R-:W-:Y:S01]  /*5430*/  SEL R50, R18, 0xff800000, P6 ;  /* 0xff80000012327807 */ /* 0x000fe20003000000 */
[----:B------:R1:W-:Y:S06]  /*5440*/  BAR.ARV R12, 0x40 ;  /* 0x0001000c0000751d */ /* 0x0003ec0000002000 */
[----:B------:R-:W-:-:S02]  /*5450*/  R2P PR, R135.B2, 0x7f ;  /* 0x0000007f87007804 */ /* 0x000fc40000002000 */
[----:B------:R-:W-:-:S03]  /*5460*/  FMNMX3 R6, R6, R110, R111, !PT ;  /* 0x0000006e06067276 */ /* 0x000fc6000780006f */
[----:B------:R-:W-:Y:S02]  /*5470*/  SEL R20, R20, 0xff800000, P0 ;  /* 0xff80000014147807 */ /* 0x000fe40000000000 */
[----:B------:R-:W-:Y:S02]  /*5480*/  SEL R21, R21, 0xff800000, P1 ;  /* 0xff80000015157807 */ /* 0x000fe40000800000 */
[----:B------:R-:W-:Y:S02]  /*5490*/  SEL R22, R22, 0xff800000, P2 ;  /* 0xff80000016167807 */ /* 0x000fe40001000000 */
[----:B------:R-:W-:Y:S02]  /*54a0*/  SEL R23, R23, 0xff800000, P3 ;  /* 0xff80000017177807 */ /* 0x000fe40001800000 */
[----:B------:R-:W-:Y:S02]  /*54b0*/  SEL R24, R24, 0xff800000, P4 ;  /* 0xff80000018187807 */ /* 0x000fe40002000000 */
[----:B------:R-:W-:-:S02]  /*54c0*/  SEL R25, R25, 0xff800000, P5 ;  /* 0xff80000019197807 */ /* 0x000fc40002800000 */
[----:B------:R-:W-:Y:S02]  /*54d0*/  SEL R26, R26, 0xff800000, P6 ;  /* 0xff8000001a1a7807 */ /* 0x000fe40003000000 */
[----:B------:R-:W-:Y:S02]  /*54e0*/  R2P PR, R135.B3, 0x7f ;  /* 0x0000007f87007804 */ /* 0x000fe40000003000 */
[----:B------:R-:W-:-:S03]  /*54f0*/  FMNMX3 R6, R6, R118, R119, !PT ;  /* 0x0000007606067276 */ /* 0x000fc60007800077 */
[----:B------:R-:W-:Y:S02]  /*5500*/  SEL R28, R28, 0xff800000, P0 ;  /* 0xff8000001c1c7807 */ /* 0x000fe40000000000 */
[----:B------:R-:W-:Y:S02]  /*5510*/  ISETP.NE.U32.AND P0, PT, R5, 0x1, PT ;  /* 0x000000010500780c */ /* 0x000fe40003f05070 */
[----:B------:R-:W-:Y:S02]  /*5520*/  LOP3.LUT R5, R141, 0x1, RZ, 0xc0, !PT ;  /* 0x000000018d057812 */ /* 0x000fe400078ec0ff */
[----:B------:R-:W-:Y:S02]  /*5530*/  SEL R150, R100, 0xff800000, !P0 ;  /* 0xff80000064967807 */ /* 0x000fe40004000000 */
[----:B------:R-:W-:Y:S02]  /*5540*/  LOP3.LUT P0, RZ, R144, 0x80, RZ, 0xc0, !PT ;  /* 0x0000008090ff7812 */ /* 0x000fe4000780c0ff */
[----:B------:R-:W-:-:S02]  /*5550*/  FMNMX R7, R150, R151, !PT ;  /* 0x0000009796077209 */ /* 0x000fc40007800000 */
[----:B------:R-:W-:Y:S02]  /*5560*/  SEL R153, R107, 0xff800000, P0 ;  /* 0xff8000006b997807 */ /* 0x000fe40000000000 */
[C---:B------:R-:W-:Y:S02]  /*5570*/  LOP3.LUT P0, RZ, R144.reuse, 0x8000, RZ, 0xc0, !PT ;  /* 0x0000800090ff7812 */ /* 0x040fe4000780c0ff */
[----:B------:R-:W-:Y:S02]  /*5580*/  FMNMX3 R7, R7, R108, R109, !PT ;  /* 0x0000006c07077276 */ /* 0x000fe4000780006d */
[----:B------:R-:W-:Y:S02]  /*5590*/  SEL R155, R115, 0xff800000, P0 ;  /* 0xff800000739b7807 */ /* 0x000fe40000000000 */
[----:B------:R-:W-:Y:S02]  /*55a0*/  LOP3.LUT P0, RZ, R144, 0x800000, RZ, 0xc0, !PT ;  /* 0x0080000090ff7812 */ /* 0x000fe4000780c0ff */
[----:B------:R-:W-:-:S02]  /*55b0*/  FMNMX3 R7, R7, R116, R117, !PT ;  /* 0x0000007407077276 */ /* 0x000fc40007800075 */
[----:B------:R-:W-:Y:S02]  /*55c0*/  SEL R123, R123, 0xff800000, P0 ;  /* 0xff8000007b7b7807 */ /* 0x000fe40000000000 */
[----:B------:R-:W-:Y:S02]  /*55d0*/  ISETP.GT.AND P0, PT, R144, -0x1, PT ;  /* 0xffffffff9000780c */ /* 0x000fe40003f04270 */
[----:B------:R-:W-:Y:S02]  /*55e0*/  FMNMX3 R7, R7, R124, R125, !PT ;  /* 0x0000007c07077276 */ /* 0x000fe4000780007d */
[----:B------:R-:W-:Y:S02]  /*55f0*/  SEL R131, R131, 0xff800000, !P0 ;  /* 0xff80000083837807 */ /* 0x000fe40004000000 */
[----:B------:R-:W-:Y:S02]  /*5600*/  ISETP.NE.U32.AND P0, PT, R5, 0x1, PT ;  /* 0x000000010500780c */ /* 0x000fe40003f05070 */
[----:B------:R-:W-:-:S02]  /*5610*/  LOP3.LUT R5, R140, 0x1, RZ, 0xc0, !PT ;  /* 0x000000018c057812 */ /* 0x000fc400078ec0ff */
[----:B------:R-:W-:Y:S02]  /*5620*/  SEL R100, R68, 0xff800000, !P0 ;  /* 0xff80000044647807 */ /* 0x000fe40004000000 */
[----:B------:R-:W-:Y:S02]  /*5630*/  LOP3.LUT P0, RZ, R141, 0x80, RZ, 0xc0, !PT ;  /* 0x000000808dff7812 */ /* 0x000fe4000780c0ff */
[----:B------:R-:W-:Y:S02]  /*5640*/  FMNMX3 R6, R6, R126, R127, !PT ;  /* 0x0000007e06067276 */ /* 0x000fe4000780007f */
[----:B------:R-:W-:Y:S02]  /*5650*/  SEL R107, R75, 0xff800000, P0 ;  /* 0xff8000004b6b7807 */ /* 0x000fe40000000000 */
[----:B------:R-:W-:Y:S02]  /*5660*/  LOP3.LUT P0, RZ, R141, 0x8000, RZ, 0xc0, !PT ;  /* 0x000080008dff7812 */ /* 0x000fe4000780c0ff */
[----:B------:R-:W-:-:S02]  /*5670*/  FMNMX3 R7, R7, R100, R101, !PT ;  /* 0x0000006407077276 */ /* 0x000fc40007800065 */
[----:B------:R-:W-:Y:S02]  /*5680*/  SEL R115, R83, 0xff800000, P0 ;  /* 0xff80000053737807 */ /* 0x000fe40000000000 */
[----:B------:R-:W-:Y:S02]  /*5690*/  LOP3.LUT P0, RZ, R141, 0x800000, RZ, 0xc0, !PT ;  /* 0x008000008dff7812 */ /* 0x000fe4000780c0ff */
[----:B------:R-:W-:Y:S02]  /*56a0*/  FMNMX3 R6, R6, R70, R71, !PT ;  /* 0x0000004606067276 */ /* 0x000fe40007800047 */
[----:B------:R-:W-:Y:S02]  /*56b0*/  SEL R91, R91, 0xff800000, P0 ;  /* 0xff8000005b5b7807 */ /* 0x000fe40000000000 */
[----:B------:R-:W-:Y:S02]  /*56c0*/  ISETP.GT.AND P0, PT, R141, -0x1, PT ;  /* 0xffffffff8d00780c */ /* 0x000fe40003f04270 */
[----:B------:R-:W-:-:S02]  /*56d0*/  FMNMX3 R7, R7, R76, R77, !PT ;  /* 0x0000004c07077276 */ /* 0x000fc4000780004d */
[----:B------:R-:W-:Y:S02]  /*56e0*/  SEL R99, R99, 0xff800000, !P0 ;  /* 0xff80000063637807 */ /* 0x000fe40004000000 */
[----:B------:R-:W-:Y:S02]  /*56f0*/  ISETP.NE.U32.AND P0, PT, R5, 0x1, PT ;  /* 0x000000010500780c */ /* 0x000fe40003f05070 */
[----:B------:R-:W-:Y:S02]  /*5700*/  LOP3.LUT R5, R135, 0x1, RZ, 0xc0, !PT ;  /* 0x0000000187057812 */ /* 0x000fe400078ec0ff */
[----:B------:R-:W-:Y:S02]  /*5710*/  SEL R68, R36, 0xff800000, !P0 ;  /* 0xff80000024447807 */ /* 0x000fe40004000000 */
[----:B------:R-:W-:Y:S02]  /*5720*/  LOP3.LUT P0, RZ, R140, 0x80, RZ, 0xc0, !PT ;  /* 0x000000808cff7812 */ /* 0x000fe4000780c0ff */
[----:B------:R-:W-:-:S02]  /*5730*/  FMNMX3 R6, R6, R78, R79, !PT ;  /* 0x0000004e06067276 */ /* 0x000fc4000780004f */
        /* <DEDUP_REMOVED lines=11> */
[----:B------:R-:W-:-:S02]  /*57f0*/  FMNMX R5, R104, R105, !PT ;  /* 0x0000006968057209 */ /* 0x000fc40007800000 */
[----:B------:R-:W-:Y:S02]  /*5800*/  SEL R36, R4, 0xff800000, !P0 ;  /* 0xff80000004247807 */ /* 0x000fe40004000000 */
[----:B------:R-:W-:Y:S02]  /*5810*/  FMNMX R4, R152, R153, !PT ;  /* 0x0000009998047209 */ /* 0x000fe40007800000 */
[----:B------:R-:W-:Y:S02]  /*5820*/  FMNMX3 R5, R5, R112, R113, !PT ;  /* 0x0000007005057276 */ /* 0x000fe40007800071 */
[----:B------:R-:W-:Y:S02]  /*5830*/  FMNMX3 R4, R4, R154, R155, !PT ;  /* 0x0000009a04047276 */ /* 0x000fe4000780009b */
[----:B------:R-:W-:Y:S02]  /*5840*/  FMNMX3 R5, R5, R120, R121, !PT ;  /* 0x0000007805057276 */ /* 0x000fe40007800079 */
[----:B------:R-:W-:-:S02]  /*5850*/  FMNMX3 R4, R4, R122, R123, !PT ;  /* 0x0000007a04047276 */ /* 0x000fc4000780007b */
[----:B------:R-:W-:Y:S02]  /*5860*/  FMNMX3 R5, R5, R128, R129, !PT ;  /* 0x0000008005057276 */ /* 0x000fe40007800081 */
[----:B------:R-:W-:Y:S02]  /*5870*/  FMNMX3 R4, R4, R130, R131, !PT ;  /* 0x0000008204047276 */ /* 0x000fe40007800083 */
        /* <DEDUP_REMOVED lines=19> */
[----:B------:R-:W-:Y:S02]  /*59b0*/  LOP3.LUT P0, RZ, R135, 0x80, RZ, 0xc0, !PT ;  /* 0x0000008087ff7812 */ /* 0x000fe4000780c0ff */
[----:B------:R-:W-:Y:S02]  /*59c0*/  FMNMX3 R5, R5, R138, R139, !PT ;  /* 0x0000008a05057276 */ /* 0x000fe4000780008b */
[----:B------:R-:W-:-:S02]  /*59d0*/  FMNMX3 R4, R4, R58, R59, !PT ;  /* 0x0000003a04047276 */ /* 0x000fc4000780003b */
[----:B------:R-:W-:Y:S02]  /*59e0*/  FMNMX3 R7, R7, R146, R147, !PT ;  /* 0x0000009207077276 */ /* 0x000fe40007800093 */
[----:B------:R-:W-:Y:S02]  /*59f0*/  FMNMX3 R6, R6, R142, R143, !PT ;  /* 0x0000008e06067276 */ /* 0x000fe4000780008f */
[----:B------:R-:W-:Y:S02]  /*5a00*/  SEL R43, R11, 0xff800000, P0 ;  /* 0xff8000000b2b7807 */ /* 0x000fe40000000000 */
        /* <DEDUP_REMOVED lines=12> */
[----:B------:R-:W-:Y:S02]  /*5ad0*/  ISETP.GT.AND P0, PT, R135, -0x1, PT ;  /* 0xffffffff8700780c */ /* 0x000fe40003f04270 */
[----:B------:R-:W-:Y:S02]  /*5ae0*/  FMNMX3 R5, R5, R62, R63, !PT ;  /* 0x0000003e05057276 */ /* 0x000fe4000780003f */
[----:B------:R-:W-:-:S02]  /*5af0*/  FMNMX3 R4, R4, R50, R51, !PT ;  /* 0x0000003204047276 */ /* 0x000fc40007800033 */
[----:B------:R-:W-:Y:S02]  /*5b00*/  FMNMX3 R7, R7, R20, R21, !PT ;  /* 0x0000001407077276 */ /* 0x000fe40007800015 */
[----:B------:R-:W-:Y:S02]  /*5b10*/  FMNMX3 R6, R6, R22, R23, !PT ;  /* 0x0000001606067276 */ /* 0x000fe40007800017 */
[----:B------:R-:W-:Y:S02]  /*5b20*/  SEL R29, R29, 0xff800000, P1 ;  /* 0xff8000001d1d7807 */ /* 0x000fe40000800000 */
[----:B------:R-:W-:Y:S02]  /*5b30*/  SEL R158, R30, 0xff800000, P2 ;  /* 0xff8000001e9e7807 */ /* 0x000fe40001000000 */
[----:B------:R-:W-:Y:S02]  /*5b40*/  SEL R159, R31, 0xff800000, P3 ;  /* 0xff8000001f9f7807 */ /* 0x000fe40001800000 */
[----:B------:R-:W-:-:S02]  /*5b50*/  SEL R161, R35, 0xff800000, !P0 ;  /* 0xff80000023a17807 */ /* 0x000fc40004000000 */
[----:B------:R-:W-:Y:S02]  /*5b60*/  SEL R162, R32, 0xff800000, P4 ;  /* 0xff80000020a27807 */ /* 0x000fe40002000000 */
[----:B------:R-:W-:Y:S02]  /*5b70*/  SEL R163, R33, 0xff800000, P5 ;  /* 0xff80000021a37807 */ /* 0x000fe40002800000 */
[----:B------:R-:W-:Y:S02]  /*5b80*/  FMNMX3 R7, R7, R28, R29, !PT ;  /* 0x0000001c07077276 */ /* 0x000fe4000780001d */
[----:B------:R-:W-:Y:S02]  /*5b90*/  FMNMX3 R6, R6, R158, R159, !PT ;  /* 0x0000009e06067276 */ /* 0x000fe4000780009f */
[----:B------:R-:W-:Y:S02]  /*5ba0*/  SEL R160, R34, 0xff800000, P6 ;  /* 0xff80000022a07807 */ /* 0x000fe40003000000 */
[----:B------:R-:W-:-:S02]  /*5bb0*/  FMNMX3 R5, R5, R24, R25, !PT ;  /* 0x0000001805057276 */ /* 0x000fc40007800019 */
[----:B------:R-:W-:Y:S02]  /*5bc0*/  FMNMX3 R4, R4, R26, R27, !PT ;  /* 0x0000001a04047276 */ /* 0x000fe4000780001b */
[----:B------:R-:W-:Y:S02]  /*5bd0*/  FMNMX R6, R7, R6, !PT ;  /* 0x0000000607067209 */ /* 0x000fe40007800000 */
[----:B------:R-:W-:Y:S02]  /*5be0*/  FMNMX3 R5, R5, R162, R163, !PT ;  /* 0x000000a205057276 */ /* 0x000fe400078000a3 */
[----:B------:R-:W-:-:S04]  /*5bf0*/  FMNMX3 R4, R4, R160, R161, !PT ;  /* 0x000000a004047276 */ /* 0x000fc800078000a1 */
[----:B------:R-:W-:-:S04]  /*5c00*/  FMNMX3 R170, R6, R5, R4, !PT ;  /* 0x0000000506aa7276 */ /* 0x000fc80007800004 */
[----:B------:R-:W-:-:S04]  /*5c10*/  FSETP.NEU.AND P0, PT, R170, -INF , PT ;  /* 0xff800000aa00780b */ /* 0x000fc80003f0d000 */
[----:B------:R-:W-:Y:S02]  /*5c20*/  FSEL R164, R170, RZ, P0 ;  /* 0x000000ffaaa47208 */ /* 0x000fe40000000000 */
[----:B------:R-:W-:-:S03]  /*5c30*/  ELECT P0, URZ, PT ;  /* 0x0000000000ff782f */ /* 0x000fc60003800000 */
[----:B----4-:R-:W-:-:S04]  /*5c40*/  FFMA R164, -R164, UR4, RZ ;  /* 0x00000004a4a47c23 */ /* 0x010fc800080001ff */
[--C-:B------:R-:W-:Y:S02]  /*5c50*/  FFMA2 R34, R104.F32x2.HI_LO, UR4.F32, R164.reuse.F32 ;  /* 0x0000000468227c49 */ /* 0x100fe400092000a4 */
[--C-:B------:R-:W-:Y:S02]  /*5c60*/  FFMA2 R104, R108.F32x2.HI_LO, UR4.F32, R164.reuse.F32 ;  /* 0x000000046c687c49 */ /* 0x100fe400092000a4 */
[--C-:B------:R-:W-:Y:S02]  /*5c70*/  FFMA2 R108, R110.F32x2.HI_LO, UR4.F32, R164.reuse.F32 ;  /* 0x000000046e6c7c49 */ /* 0x100fe400092000a4 */
[--C-:B------:R-:W-:Y:S01]  /*5c80*/  FFMA2 R32, R102.F32x2.HI_LO, UR4.F32, R164.reuse.F32 ;  /* 0x0000000466207c49 */ /* 0x100fe200092000a4 */
[----:B------:R-:W-:Y:S01]  /*5c90*/  MUFU.EX2 R34, R34 ;  /* 0x0000002200227308 */ /* 0x000fe20000000800 */
[--C-:B------:R-:W-:Y:S02]  /*5ca0*/  FFMA2 R110, R112.F32x2.HI_LO, UR4.F32, R164.reuse.F32 ;  /* 0x00000004706e7c49 */ /* 0x100fe400092000a4 */
[----:B------:R-:W-:-:S02]  /*5cb0*/  FFMA2 R30, R150.F32x2.HI_LO, UR4.F32, R164.F32 ;  /* 0x00000004961e7c49 */ /* 0x000fc400092000a4 */
[--C-:B------:R-:W-:Y:S02]  /*5cc0*/  FFMA2 R102, R152.F32x2.HI_LO, UR4.F32, R164.reuse.F32 ;  /* 0x0000000498667c49 */ /* 0x100fe400092000a4 */
[--C-:B------:R-:W-:Y:S01]  /*5cd0*/  FFMA2 R112, R154.F32x2.HI_LO, UR4.F32, R164.reuse.F32 ;  /* 0x000000049a707c49 */ /* 0x100fe200092000a4 */
[----:B------:R-:W-:Y:S01]  /*5ce0*/  MUFU.EX2 R32, R32 ;  /* 0x0000002000207308 */ /* 0x000fe20000000800 */
[--C-:B------:R-:W-:Y:S02]  /*5cf0*/  FFMA2 R116, R116.F32x2.HI_LO, UR4.F32, R164.reuse.F32 ;  /* 0x0000000474747c49 */ /* 0x100fe400092000a4 */
[--C-:B------:R-:W-:Y:S02]  /*5d00*/  FFMA2 R118, R118.F32x2.HI_LO, UR4.F32, R164.reuse.F32 ;  /* 0x0000000476767c49 */ /* 0x100fe400092000a4 */
[--C-:B------:R-:W-:Y:S02]  /*5d10*/  FFMA2 R120, R120.F32x2.HI_LO, UR4.F32, R164.reuse.F32 ;  /* 0x0000000478787c49 */ /* 0x100fe400092000a4 */
[--C-:B------:R-:W-:Y:S01]  /*5d20*/  FFMA2 R122, R122.F32x2.HI_LO, UR4.F32, R164.reuse.F32 ;  /* 0x000000047a7a7c49 */ /* 0x100fe200092000a4 */
[----:B------:R-:W-:Y:S01]  /*5d30*/  MUFU.EX2 R30, R30 ;  /* 0x0000001e001e7308 */ /* 0x000fe20000000800 */
[----:B------:R-:W-:-:S02]  /*5d40*/  FFMA2 R124, R124.F32x2.HI_LO, UR4.F32, R164.F32 ;  /* 0x000000047c7c7c49 */ /* 0x000fc400092000a4 */
[--C-:B------:R-:W-:Y:S02]  /*5d50*/  FFMA2 R126, R126.F32x2.HI_LO, UR4.F32, R164.reuse.F32 ;  /* 0x000000047e7e7c49 */ /* 0x100fe400092000a4 */
[--C-:B------:R-:W-:Y:S02]  /*5d60*/  FFMA2 R128, R128.F32x2.HI_LO, UR4.F32, R164.reuse.F32 ;  /* 0x0000000480807c49 */ /* 0x100fe400092000a4 */
[--C-:B------:R-:W-:Y:S01]  /*5d70*/  FFMA2 R130, R130.F32x2.HI_LO, UR4.F32, R164.reuse.F32 ;  /* 0x0000000482827c49 */ /* 0x100fe200092000a4 */
[----:B------:R-:W2:Y:S01]  /*5d80*/  MUFU.EX2 R31, R31 ;  /* 0x0000001f001f7308 */ /* 0x000ea20000000800 */
[--C-:B------:R-:W-:Y:S02]  /*5d90*/  FFMA2 R100, R100.F32x2.HI_LO, UR4.F32, R164.reuse.F32 ;  /* 0x0000000464647c49 */ /* 0x100fe400092000a4 */
[--C-:B------:R-:W-:Y:S02]  /*5da0*/  FFMA2 R70, R70.F32x2.HI_LO, UR4.F32, R164.reuse.F32 ;  /* 0x0000000446467c49 */ /* 0x100fe400092000a4 */
[----:B------:R-:W-:-:S02]  /*5db0*/  FFMA2 R72, R72.F32x2.HI_LO, UR4.F32, R164.F32 ;  /* 0x0000000448487c49 */ /* 0x000fc400092000a4 */
[--C-:B------:R-:W-:Y:S01]  /*5dc0*/  FFMA2 R106, R106.F32x2.HI_LO, UR4.F32, R164.reuse.F32 ;  /* 0x000000046a6a7c49 */ /* 0x100fe200092000a4 */
[----:B------:R-:W3:Y:S01]  /*5dd0*/  MUFU.EX2 R33, R33 ;  /* 0x0000002100217308 */ /* 0x000ee20000000800 */
[--C-:B------:R-:W-:Y:S02]  /*5de0*/  FFMA2 R76, R76.F32x2.HI_LO, UR4.F32, R164.reuse.F32 ;  /* 0x000000044c4c7c49 */ /* 0x100fe400092000a4 */
[--C-:B------:R-:W-:Y:S02]  /*5df0*/  FFMA2 R78, R78.F32x2.HI_LO, UR4.F32, R164.reuse.F32 ;  /* 0x000000044e4e7c49 */ /* 0x100fe400092000a4 */
[--C-:B------:R-:W-:Y:S02]  /*5e00*/  FFMA2 R80, R80.F32x2.HI_LO, UR4.F32, R164.reuse.F32 ;  /* 0x0000000450507c49 */ /* 0x100fe400092000a4 */
[--C-:B------:R-:W-:Y:S01]  /*5e10*/  FFMA2 R114, R114.F32x2.HI_LO, UR4.F32, R164.reuse.F32 ;  /* 0x0000000472727c49 */ /* 0x100fe200092000a4 */
[----:B------:R-:W4:Y:S01]  /*5e20*/  MUFU.EX2 R35, R35 ;  /* 0x0000002300237308 */ /* 0x000f220000000800 */
[--C-:B------:R-:W-:Y:S01]  /*5e30*/  FFMA2 R84, R84.F32x2.HI_LO, UR4.F32, R164.reuse.F32 ;  /* 0x0000000454547c49 */ /* 0x100fe200092000a4 */
[----:B--2---:R-:W-:Y:S01]  /*5e40*/  F2FP.F16.F32.PACK_AB R4, R31, R30 ;  /* 0x0000001e1f04723e */ /* 0x004fe200000000ff */
[----:B------:R-:W-:-:S02]  /*5e50*/  FFMA2 R86, R86.F32x2.HI_LO, UR4.F32, R164.F32 ;  /* 0x0000000456567c49 */ /* 0x000fc400092000a4 */
[--C-:B------:R-:W-:Y:S02]  /*5e60*/  FFMA2 R88, R88.F32x2.HI_LO, UR4.F32, R164.reuse.F32 ;  /* 0x0000000458587c49 */ /* 0x100fe400092000a4 */
[--C-:B------:R-:W-:Y:S01]  /*5e70*/  FFMA2 R90, R90.F32x2.HI_LO, UR4.F32, R164.reuse.F32 ;  /* 0x000000045a5a7c49 */ /* 0x100fe200092000a4 */
[----:B------:R-:W-:Y:S01]  /*5e80*/  MUFU.EX2 R102, R102 ;  /* 0x0000006600667308 */ /* 0x000fe20000000800 */
[--C-:B------:R-:W-:Y:S01]  /*5e90*/  FFMA2 R92, R92.F32x2.HI_LO, UR4.F32, R164.reuse.F32 ;  /* 0x000000045c5c7c49 */ /* 0x100fe200092000a4 */
[----:B---3--:R-:W-:Y:S01]  /*5ea0*/  F2FP.F16.F32.PACK_AB R5, R33, R32 ;  /* 0x000000202105723e */ /* 0x008fe200000000ff */
[--C-:B------:R-:W-:Y:S02]  /*5eb0*/  FFMA2 R94, R94.F32x2.HI_LO, UR4.F32, R164.reuse.F32 ;  /* 0x000000045e5e7c49 */ /* 0x100fe400092000a4 */
[--C-:B------:R-:W-:Y:S02]  /*5ec0*/  FFMA2 R96, R96.F32x2.HI_LO, UR4.F32, R164.reuse.F32 ;  /* 0x0000000460607c49 */ /* 0x100fe400092000a4 */
[--C-:B------:R-:W-:Y:S01]  /*5ed0*/  FFMA2 R98, R98.F32x2.HI_LO, UR4.F32, R164.reuse.F32 ;  /* 0x0000000462627c49 */ /* 0x100fe200092000a4 */
[----:B------:R-:W2:Y:S01]  /*5ee0*/  MUFU.EX2 R103, R103 ;  /* 0x0000006700677308 */ /* 0x000ea20000000800 */
[----:B----4-:R-:W-:Y:S01]  /*5ef0*/  F2FP.F16.F32.PACK_AB R6, R35, R34 ;  /* 0x000000222306723e */ /* 0x010fe200000000ff */
[----:B------:R-:W-:-:S02]  /*5f00*/  FFMA2 R68, R68.F32x2.HI_LO, UR4.F32, R164.F32 ;  /* 0x0000000444447c49 */ /* 0x000fc400092000a4 */
[--C-:B------:R-:W-:Y:S02]  /*5f10*/  FFMA2 R38, R38.F32x2.HI_LO, UR4.F32, R164.reuse.F32 ;  /* 0x0000000426267c49 */ /* 0x100fe400092000a4 */
[--C-:B------:R-:W-:Y:S02]  /*5f20*/  FFMA2 R40, R40.F32x2.HI_LO, UR4.F32, R164.reuse.F32 ;  /* 0x0000000428287c49 */ /* 0x100fe400092000a4 */
[----:B------:R-:W-:Y:S01]  /*5f30*/  MUFU.EX2 R104, R104 ;  /* 0x0000006800687308 */ /* 0x000fe20000000800 */
[--C-:B------:R-:W-:Y:S02]  /*5f40*/  FFMA2 R74, R74.F32x2.HI_LO, UR4.F32, R164.reuse.F32 ;  /* 0x000000044a4a7c49 */ /* 0x100fe400092000a4 */
[--C-:B------:R-:W-:Y:S02]  /*5f50*/  FFMA2 R44, R44.F32x2.HI_LO, UR4.F32, R164.reuse.F32 ;  /* 0x000000042c2c7c49 */ /* 0x100fe400092000a4 */
[--C-:B------:R-:W-:Y:S02]  /*5f60*/  FFMA2 R46, R46.F32x2.HI_LO, UR4.F32, R164.reuse.F32 ;  /* 0x000000042e2e7c49 */ /* 0x100fe400092000a4 */
[--C-:B------:R-:W-:Y:S01]  /*5f70*/  FFMA2 R48, R48.F32x2.HI_LO, UR4.F32, R164.reuse.F32 ;  /* 0x0000000430307c49 */ /* 0x100fe200092000a4 */
[----:B------:R-:W3:Y:S01]  /*5f80*/  MUFU.EX2 R105, R105 ;  /* 0x0000006900697308 */ /* 0x000ee20000000800 */
[----:B--2---:R-:W-:Y:S01]  /*5f90*/  F2FP.F16.F32.PACK_AB R7, R103, R102 ;  /* 0x000000666707723e */ /* 0x004fe200000000ff */
        /* <DEDUP_REMOVED lines=8> */
[----:B------:R-:W2:Y:S01]  /*6020*/  MUFU.EX2 R109, R109 ;  /* 0x0000006d006d7308 */ /* 0x000ea20000000800 */
[----:B---3--:R-:W-:Y:S01]  /*6030*/  F2FP.F16.F32.PACK_AB R8, R105, R104 ;  /* 0x000000686908723e */ /* 0x008fe200000000ff */
        /* <DEDUP_REMOVED lines=22> */
[----:B------:R-:W-:Y:S02]  /*61a0*/  IMAD.MOV.U32 R158, RZ, RZ, 0x1 ;  /* 0x00000001ff9e7424 */ /* 0x000fe400078e00ff */
[--C-:B------:R-:W-:Y:S01]  /*61b0*/  FFMA2 R152, R162.F32x2.HI_LO, UR4.F32, R164.reuse.F32 ;  /* 0x00000004a2987c49 */ /* 0x100fe200092000a4 */
[----:B------:R-:W-:Y:S01]  /*61c0*/  MUFU.EX2 R116, R116 ;  /* 0x0000007400747308 */ /* 0x000fe20000000800 */
[----:B------:R-:W-:Y:S01]  /*61d0*/  FFMA2 R154, R160.F32x2.HI_LO, UR4.F32, R164.F32 ;  /* 0x00000004a09a7c49 */ /* 0x000fe200092000a4 */
[----:B------:R-:W-:Y:S01]  /*61e0*/  LOP3.LUT R160, R148, 0x70, RZ, 0xfc, !PT ;  /* 0x0000007094a07812 */ /* 0x000fe200078efcff */
[----:B------:R-:W-:Y:S02]  /*61f0*/  FADD2 R30, R30.F32x2.HI_LO, R104.F32x2.HI_LO ;  /* 0x000000681e1e724b */ /* 0x000fe40000000000 */
[----:B------:R-:W-:Y:S01]  /*6200*/  FADD2 R32, R32.F32x2.HI_LO, R108.F32x2.HI_LO ;  /* 0x0000006c2020724b */ /* 0x000fe20000000000 */
[----:B------:R-:W-:Y:S01]  /*6210*/  R2UR UR4, R160 ;  /* 0x00000000a00472ca */ /* 0x000fe200000e0000 */
[----:B------:R-:W-:Y:S01]  /*6220*/  FADD2 R34, R34.F32x2.HI_LO, R110.F32x2.HI_LO ;  /* 0x0000006e2222724b */ /* 0x000fe20000000000 */
[----:B------:R-:W1:Y:S01]  /*6230*/  MUFU.EX2 R117, R117 ;  /* 0x0000007500757308 */ /* 0x000e620000000800 */
[----:B--2---:R-:W-:Y:S01]  /*6240*/  F2FP.F16.F32.PACK_AB R11, R113, R112 ;  /* 0x00000070710b723e */ /* 0x004fe200000000ff */
[----:B------:R-:W-:-:S06]  /*6250*/  FADD2 R102, R102.F32x2.HI_LO, R112.F32x2.HI_LO ;  /* 0x000000706666724b */ /* 0x000fcc0000000000 */
[----:B------:R-:W-:Y:S08]  /*6260*/  MUFU.EX2 R118, R118 ;  /* 0x0000007600767308 */ /* 0x000ff00000000800 */
[----:B------:R-:W2:Y:S01]  /*6270*/  MUFU.EX2 R119, R119 ;  /* 0x0000007700777308 */ /* 0x000ea20000000800 */
[----:B-1----:R-:W-:Y:S01]  /*6280*/  F2FP.F16.F32.PACK_AB R12, R117, R116 ;  /* 0x00000074750c723e */ /* 0x002fe200000000ff */
[----:B------:R-:W-:-:S06]  /*6290*/  FADD2 R30, R30.F32x2.HI_LO, R116.F32x2.HI_LO ;  /* 0x000000741e1e724b */ /* 0x000fcc0000000000 */
[----:B------:R-:W-:Y:S08]  /*62a0*/  MUFU.EX2 R120, R120 ;  /* 0x0000007800787308 */ /* 0x000ff00000000800 */
        /* <DEDUP_REMOVED lines=26> */
[----:B------:R-:W-:-:S03]  /*6450*/  FADD2 R102, R102.F32x2.HI_LO, R130.F32x2.HI_LO ;  /* 0x000000826666724b */ /* 0x000fc60000000000 */
[----:B------:R2:W-:Y:S01]  /*6460*/  STTM.x16 tmem[UR6], R4 ;  /* 0x00000004000079ed */ /* 0x0005e20008240006 */
[----:B------:R-:W-:Y:S02]  /*6470*/  R2UR UR6, R157 ;  /* 0x000000009d0672ca */ /* 0x000fe400000e0000 */
[----:B------:R-:W-:Y:S08]  /*6480*/  MUFU.EX2 R70, R70 ;  /* 0x0000004600467308 */ /* 0x000ff00000000800 */
[----:B------:R-:W3:Y:S01]  /*6490*/  MUFU.EX2 R71, R71 ;  /* 0x0000004700477308 */ /* 0x000ee20000000800 */
[----:B-1----:R-:W-:-:S07]  /*64a0*/  FADD2 R30, R30.F32x2.HI_LO, R100.F32x2.HI_LO ;  /* 0x000000641e1e724b */ /* 0x002fce0000000000 */
[----:B------:R-:W-:Y:S08]  /*64b0*/  MUFU.EX2 R72, R72 ;  /* 0x0000004800487308 */ /* 0x000ff00000000800 */
[----:B------:R-:W1:Y:S01]  /*64c0*/  MUFU.EX2 R73, R73 ;  /* 0x0000004900497308 */ /* 0x000e620000000800 */
[----:B---3--:R-:W-:-:S07]  /*64d0*/  FADD2 R32, R32.F32x2.HI_LO, R70.F32x2.HI_LO ;  /* 0x000000462020724b */ /* 0x008fce0000000000 */
[----:B------:R-:W-:Y:S08]  /*64e0*/  MUFU.EX2 R106, R106 ;  /* 0x0000006a006a7308 */ /* 0x000ff00000000800 */
[----:B------:R-:W3:Y:S01]  /*64f0*/  MUFU.EX2 R107, R107 ;  /* 0x0000006b006b7308 */ /* 0x000ee20000000800 */
[----:B-1----:R-:W-:-:S07]  /*6500*/  FADD2 R34, R34.F32x2.HI_LO, R72.F32x2.HI_LO ;  /* 0x000000482222724b */ /* 0x002fce0000000000 */
[----:B------:R-:W-:Y:S01]  /*6510*/  MUFU.EX2 R76, R76 ;  /* 0x0000004c004c7308 */ /* 0x000fe20000000800 */
[----:B--2---:R-:W-:Y:S02]  /*6520*/  F2FP.F16.F32.PACK_AB R4, R101, R100 ;  /* 0x000000646504723e */ /* 0x004fe400000000ff */
[----:B------:R-:W-:Y:S02]  /*6530*/  F2FP.F16.F32.PACK_AB R5, R71, R70 ;  /* 0x000000464705723e */ /* 0x000fe400000000ff */
[----:B------:R-:W-:-:S03]  /*6540*/  F2FP.F16.F32.PACK_AB R6, R73, R72 ;  /* 0x000000484906723e */ /* 0x000fc600000000ff */
[----:B------:R-:W1:Y:S01]  /*6550*/  MUFU.EX2 R77, R77 ;  /* 0x0000004d004d7308 */ /* 0x000e620000000800 */
[----:B---3--:R-:W-:Y:S01]  /*6560*/  F2FP.F16.F32.PACK_AB R7, R107, R106 ;  /* 0x0000006a6b07723e */ /* 0x008fe200000000ff */
        /* <DEDUP_REMOVED lines=116> */
[----:B------:R-:W3:Y:S02]  /*6cb0*/  FENCE.VIEW.ASYNC.T ;  /* 0x00000000000073c6 */ /* 0x000ee40000000200 */
[----:B---3--:R3:W-:Y:S01]  /*6cc0*/  SYNCS.ARRIVE.TRANS64.ART0 RZ, [UR5+0x60], R158 ;  /* 0x0000609effff79a7 */ /* 0x0087e20008500005 */
[----:B------:R-:W-:Y:S08]  /*6cd0*/  MUFU.EX2 R52, R52 ;  /* 0x0000003400347308 */ /* 0x000ff00000000800 */
[----:B------:R-:W4:Y:S01]  /*6ce0*/  MUFU.EX2 R53, R53 ;  /* 0x0000003500357308 */ /* 0x000f220000000800 */
[----:B-1----:R-:W-:-:S07]  /*6cf0*/  FADD2 R30, R30.F32x2.HI_LO, R36.F32x2.HI_LO ;  /* 0x000000241e1e724b */ /* 0x002fce0000000000 */
[----:B------:R-:W-:Y:S08]  /*6d00*/  MUFU.EX2 R54, R54 ;  /* 0x0000003600367308 */ /* 0x000ff00000000800 */
[----:B------:R-:W1:Y:S01]  /*6d10*/  MUFU.EX2 R55, R55 ;  /* 0x0000003700377308 */ /* 0x000e620000000800 */
[----:B----4-:R-:W-:-:S07]  /*6d20*/  FADD2 R32, R32.F32x2.HI_LO, R52.F32x2.HI_LO ;  /* 0x000000342020724b */ /* 0x010fce0000000000 */
[----:B------:R-:W-:Y:S08]  /*6d30*/  MUFU.EX2 R42, R42 ;  /* 0x0000002a002a7308 */ /* 0x000ff00000000800 */
[----:B------:R-:W4:Y:S01]  /*6d40*/  MUFU.EX2 R43, R43 ;  /* 0x0000002b002b7308 */ /* 0x000f220000000800 */
[----:B-1----:R-:W-:-:S07]  /*6d50*/  FADD2 R34, R34.F32x2.HI_LO, R54.F32x2.HI_LO ;  /* 0x000000362222724b */ /* 0x002fce0000000000 */
[----:B------:R-:W-:Y:S01]  /*6d60*/  MUFU.EX2 R56, R56 ;  /* 0x0000003800387308 */ /* 0x000fe20000000800 */
[----:B--2---:R-:W-:Y:S02]  /*6d70*/  F2FP.F16.F32.PACK_AB R4, R37, R36 ;  /* 0x000000242504723e */ /* 0x004fe400000000ff */
[----:B------:R-:W-:Y:S02]  /*6d80*/  F2FP.F16.F32.PACK_AB R5, R53, R52 ;  /* 0x000000343505723e */ /* 0x000fe400000000ff */
[----:B------:R-:W-:-:S03]  /*6d90*/  F2FP.F16.F32.PACK_AB R6, R55, R54 ;  /* 0x000000363706723e */ /* 0x000fc600000000ff */
[----:B------:R-:W1:Y:S01]  /*6da0*/  MUFU.EX2 R57, R57 ;  /* 0x0000003900397308 */ /* 0x000e620000000800 */
[----:B----4-:R-:W-:Y:S01]  /*6db0*/  F2FP.F16.F32.PACK_AB R7, R43, R42 ;  /* 0x0000002a2b07723e */ /* 0x010fe200000000ff */
        /* <DEDUP_REMOVED lines=40> */
[----:B------:R-:W-:-:S04]  /*7040*/  FADD2 R32, R32.F32x2.HI_LO, R150.F32x2.HI_LO ;  /* 0x000000962020724b */ /* 0x000fc80000000000 */
[----:B------:R-:W-:Y:S02]  /*7050*/  FADD2 R30, R30.F32x2.HI_LO, R32.F32x2.HI_LO ;  /* 0x000000201e1e724b */ /* 0x000fe40000000000 */
[----:B------:R-:W-:Y:S08]  /*7060*/  MUFU.EX2 R154, R154 ;  /* 0x0000009a009a7308 */ /* 0x000ff00000000800 */
[----:B------:R-:W2:Y:S01]  /*7070*/  MUFU.EX2 R155, R155 ;  /* 0x0000009b009b7308 */ /* 0x000ea20000000800 */
[----:B-1----:R-:W-:Y:S01]  /*7080*/  F2FP.F16.F32.PACK_AB R18, R153, R152 ;  /* 0x000000989912723e */ /* 0x002fe200000000ff */
[----:B------:R-:W-:Y:S01]  /*7090*/  FADD2 R34, R34.F32x2.HI_LO, R152.F32x2.HI_LO ;  /* 0x000000982222724b */ /* 0x000fe20000000000 */
[----:B--2---:R-:W-:Y:S01]  /*70a0*/  F2FP.F16.F32.PACK_AB R19, R155, R154 ;  /* 0x0000009a9b13723e */ /* 0x004fe200000000ff */
[----:B------:R-:W-:-:S03]  /*70b0*/  FADD2 R102, R102.F32x2.HI_LO, R154.F32x2.HI_LO ;  /* 0x0000009a6666724b */ /* 0x000fc60000000000 */
[----:B------:R3:W-:Y:S01]  /*70c0*/  STTM.x16 tmem[UR4], R4 ;  /* 0x00000004000079ed */ /* 0x0007e20008240004 */
[----:B------:R-:W-:Y:S01]  /*70d0*/  ULOP3.LUT UR4, UR9, 0x1, URZ, 0x3c, !UPT ;  /* 0x0000000109047892 */ /* 0x000fe2000f8e3cff */
[----:B------:R-:W1:Y:S02]  /*70e0*/  FENCE.VIEW.ASYNC.T ;  /* 0x00000000000073c6 */ /* 0x000e640000000200 */
[----:B-1----:R-:W-:Y:S01]  /*70f0*/  NOP ;  /* 0x0000000000007918 */ /* 0x002fe20000000000 */
[----:B------:R-:W-:Y:S01]  /*7100*/  USHF.L.U32 UR4, UR4, 0x1f, URZ ;  /* 0x0000001f04047899 */ /* 0x000fe200080006ff */
[----:B------:R3:W-:Y:S01]  /*7110*/  @P0 SYNCS.ARRIVE.TRANS64.ART0 RZ, [UR5+0x70], R158 ;  /* 0x0000709effff09a7 */ /* 0x0007e20008500005 */
[----:B------:R-:W-:-:S04]  /*7120*/  FADD2 R34, R34.F32x2.HI_LO, R102.F32x2.HI_LO ;  /* 0x000000662222724b */ /* 0x000fc80000000000 */
[----:B------:R-:W-:Y:S02]  /*7130*/  IMAD.U32 R159, RZ, RZ, UR4 ;  /* 0x00000004ff9f7e24 */ /* 0x000fe4000f8e00ff */
[----:B------:R-:W-:Y:S02]  /*7140*/  FADD2 R30, R30.F32x2.HI_LO, R34.F32x2.HI_LO ;  /* 0x000000221e1e724b */ /* 0x000fe40000000000 */
[----:B------:R-:W1:Y:S02]  /*7150*/  SYNCS.PHASECHK.TRANS64.TRYWAIT P0, [UR8], R159 ;  /* 0x0000009fff0075a7 */ /* 0x000e640008001108 */
[----:B-1-3--:R-:W-:Y:S05]  /*7160*/  @!P0 BRA `(.L_x_49) ;  /* 0x0000005800b88947 */ /* 0x00afea0003800000 */
.L_x_120:
[----:B------:R-:W-:Y:S01]  /*7170*/  FADD R171, R30, R31 ;  /* 0x0000001f1eab7221 */ /* 0x000fe20000000000 */
[----:B------:R-:W-:Y:S06]  /*7180*/  BRA.U !UP0, `(.L_x_50) ;  /* 0x0000001d08f87547 */ /* 0x000fec000b800000 */
[----:B------:R-:W2:Y:S01]  /*7190*/  LDCU UR5, c[0x0][0x600] ;  /* 0x0000c000ff0577ac */ /* 0x000ea20008000800 */
[----:B------:R-:W-:Y:S01]  /*71a0*/  UMOV UR11, URZ ;  /* 0x000000ff000b7c82 */ /* 0x000fe20008000000 */
.L_x_53:
[----:B------:R-:W-:Y:S01]  /*71b0*/  UMOV UR6, UR16 ;  /* 0x0000001000067c82 */ /* 0x000fe20008000000 */
[----:B------:R-:W-:Y:S01]  /*71c0*/  USHF.L.U32 UR4, UR10, 0x1f, URZ ;  /* 0x0000001f0a047899 */ /* 0x000fe200080006ff */
[----:B------:R-:W-:Y:S01]  /*71d0*/  R2UR UR7, R148 ;  /* 0x00000000940772ca */ /* 0x000fe200000e0000 */
[----:B------:R-:W-:-:S04]  /*71e0*/  @!UP2 UIADD3 UR6, UPT, UPT, UR12, URZ, URZ ;  /* 0x000000ff0c06a290 */ /* 0x000fc8000fffe0ff */
[----:B------:R-:W-:-:S05]  /*71f0*/  MOV R4, UR4 ;  /* 0x0000000400047c02 */ /* 0x000fca0008000f00 */
[----:B------:R-:W3:Y:S02]  /*7200*/  SYNCS.PHASECHK.TRANS64.TRYWAIT P0, [UR6+0x50], R4 ;  /* 0x00005004ff0075a7 */ /* 0x000ee40008001106 */
[----:B---3--:R-:W-:Y:S05]  /*7210*/  @!P0 BRA `(.L_x_51) ;  /* 0x0000005800a88947 */ /* 0x008fea0003800000 */
.L_x_122:
[----:B------:R-:W4:Y:S01]  /*7220*/  LDTM.x32 R100, tmem[UR7] ;  /* 0x00000007006479ee */ /* 0x000f2200082c0000 */
[----:B------:R-:W-:Y:S01]  /*7230*/  R2UR UR4, R145 ;  /* 0x00000000910472ca */ /* 0x000fe200000e0000 */
[----:B------:R-:W-:Y:S01]  /*7240*/  IMAD.MOV.U32 R173, RZ, RZ, 0x3d9df09d ;  /* 0x3d9df09dffad7424 */ /* 0x000fe200078e00ff */
[----:B------:R-:W-:-:S11]  /*7250*/  R2UR UR7, R149 ;  /* 0x00000000950772ca */ /* 0x000fd600000e0000 */
[----:B------:R-:W5:Y:S01]  /*7260*/  LDTM.x32 R68, tmem[UR4] ;  /* 0x00000004004479ee */ /* 0x000f6200082c0000 */
[----:B------:R-:W-:Y:S01]  /*7270*/  R2UR UR4, R156 ;  /* 0x000000009c0472ca */ /* 0x000fe200000e0000 */
[----:B------:R-:W1:Y:S01]  /*7280*/  LDTM.x32 R36, tmem[UR7] ;  /* 0x00000007002479ee */ /* 0x000e6200082c0000 */
[----:B----4-:R-:W-:Y:S02]  /*7290*/  FMNMX3 R136, R170, R100, R101, !PT ;  /* 0x00000064aa887276 */ /* 0x010fe40007800065 */
[----:B------:R-:W-:Y:S02]  /*72a0*/  FMNMX R133, R102, R103, !PT ;  /* 0x0000006766857209 */ /* 0x000fe40007800000 */
[----:B------:R-:W-:-:S07]  /*72b0*/  FMNMX R132, R104, R105, !PT ;  /* 0x0000006968847209 */ /* 0x000fce0007800000 */
[----:B-1-3--:R-:W1:Y:S01]  /*72c0*/  LDTM.x32 R4, tmem[UR4] ;  /* 0x00000004000479ee */ /* 0x00ae6200082c0000 */
[----:B------:R-:W-:Y:S02]  /*72d0*/  FMNMX R161, R106, R107, !PT ;  /* 0x0000006b6aa17209 */ /* 0x000fe40007800000 */
        /* <DEDUP_REMOVED lines=12> */
[----:B-----5:R-:W-:Y:S02]  /*73a0*/  FMNMX3 R136, R136, R68, R69, !PT ;  /* 0x0000004488887276 */ /* 0x020fe40007800045 */
        /* <DEDUP_REMOVED lines=31> */
[----:B-1----:R-:W-:Y:S02]  /*75a0*/  FMNMX3 R136, R136, R4, R5, !PT ;  /* 0x0000000488887276 */ /* 0x002fe40007800005 */
        /* <DEDUP_REMOVED lines=15> */
[----:B------:R-:W-:Y:S02]  /*76a0*/  FMNMX R133, R136, R133, !PT ;  /* 0x0000008588857209 */ /* 0x000fe40007800000 */
[----:B------:R-:W-:Y:S02]  /*76b0*/  R2UR UR4, R149 ;  /* 0x00000000950472ca */ /* 0x000fe400000e0000 */
[----:B------:R-:W-:-:S04]  /*76c0*/  FMNMX3 R161, R133, R132, R161, !PT ;  /* 0x0000008485a17276 */ /* 0x000fc800078000a1 */
[----:B------:R-:W-:-:S04]  /*76d0*/  FSETP.NEU.AND P0, PT, R161, -INF , PT ;  /* 0xff800000a100780b */ /* 0x000fc80003f0d000 */
[----:B------:R-:W-:Y:S02]  /*76e0*/  FSEL R133, R161, RZ, P0 ;  /* 0x000000ffa1857208 */ /* 0x000fe40000000000 */
[----:B------:R-:W-:-:S03]  /*76f0*/  ELECT P0, URZ, PT ;  /* 0x0000000000ff782f */ /* 0x000fc60003800000 */
[----:B------:R-:W-:-:S04]  /*7700*/  FADD R172, -R133, R170 ;  /* 0x000000aa85ac7221 */ /* 0x000fc80000000100 */
[----:B--2---:R-:W-:-:S05]  /*7710*/  FMUL R172, R172, UR5 ;  /* 0x00000005acac7c20 */ /* 0x004fca0008400000 */
[----:B------:R-:W-:Y:S02]  /*7720*/  FSETP.GE.AND P1, PT, R172, -8, PT ;  /* 0xc1000000ac00780b */ /* 0x000fe40003f26000 */
[----:B------:R-:W1:Y:S02]  /*7730*/  MUFU.EX2 R172, R172 ;  /* 0x000000ac00ac7308 */ /* 0x000e640000000800 */
[C---:B------:R-:W-:Y:S02]  /*7740*/  FSEL R174, R170.reuse, R133, P1 ;  /* 0x00000085aaae7208 */ /* 0x040fe40000800000 */
[----:B------:R-:W-:-:S03]  /*7750*/  FSEL R170, R170, R161, P1 ;  /* 0x000000a1aaaa7208 */ /* 0x000fc60000800000 */
[----:B------:R-:W-:-:S04]  /*7760*/  FFMA R174, -R174, UR5, RZ ;  /* 0x00000005aeae7c23 */ /* 0x000fc800080001ff */
[--C-:B------:R-:W-:Y:S02]  /*7770*/  FFMA2 R80, R80.F32x2.HI_LO, UR5.F32, R174.reuse.F32 ;  /* 0x0000000550507c49 */ /* 0x100fe400092000ae */
[--C-:B------:R-:W-:Y:S02]  /*7780*/  FFMA2 R132, R100.F32x2.HI_LO, UR5.F32, R174.reuse.F32 ;  /* 0x0000000564847c49 */ /* 0x100fe400092000ae */
[--C-:B------:R-:W-:Y:S01]  /*7790*/  FFMA2 R136, R102.F32x2.HI_LO, UR5.F32, R174.reuse.F32 ;  /* 0x0000000566887c49 */ /* 0x100fe200092000ae */
[----:B------:R-:W-:Y:S01]  /*77a0*/  FMNMX R80, R80, -127, !PT ;  /* 0xc2fe000050507809 */ /* 0x000fe20007800000 */
[--C-:B------:R-:W-:Y:S01]  /*77b0*/  FFMA2 R138, R104.F32x2.HI_LO, UR5.F32, R174.reuse.F32 ;  /* 0x00000005688a7c49 */ /* 0x100fe200092000ae */
[----:B------:R-:W-:Y:S01]  /*77c0*/  FMNMX R81, R81, -127, !PT ;  /* 0xc2fe000051517809 */ /* 0x000fe20007800000 */
[--C-:B------:R-:W-:Y:S01]  /*77d0*/  FFMA2 R142, R106.F32x2.HI_LO, UR5.F32, R174.reuse.F32 ;  /* 0x000000056a8e7c49 */ /* 0x100fe200092000ae */
[----:B------:R-:W-:Y:S01]  /*77e0*/  MUFU.EX2 R132, R132 ;  /* 0x0000008400847308 */ /* 0x000fe20000000800 */
[----:B------:R-:W-:-:S02]  /*77f0*/  FFMA2 R146, R108.F32x2.HI_LO, UR5.F32, R174.F32 ;  /* 0x000000056c927c49 */ /* 0x000fc400092000ae */
[----:B------:R-:W-:Y:S02]  /*7800*/  IMAD.U32 R105, RZ, RZ, UR15 ;  /* 0x0000000fff697e24 */ /* 0x000fe4000f8e00ff */
[--C-:B------:R-:W-:Y:S01]  /*7810*/  FFMA2 R150, R110.F32x2.HI_LO, UR5.F32, R174.reuse.F32 ;  /* 0x000000056e967c49 */ /* 0x100fe200092000ae */
[----:B-1----:R-:W-:Y:S01]  /*7820*/  FSEL R172, R172, 1, !P1 ;  /* 0x3f800000acac7808 */ /* 0x002fe20004800000 */
[--C-:B------:R-:W-:Y:S02]  /*7830*/  FFMA2 R152, R112.F32x2.HI_LO, UR5.F32, R174.reuse.F32 ;  /* 0x0000000570987c49 */ /* 0x100fe400092000ae */
[----:B------:R-:W-:Y:S02]  /*7840*/  IMAD.U32 R108, RZ, RZ, UR13 ;  /* 0x0000000dff6c7e24 */ /* 0x000fe4000f8e00ff */
[--C-:B------:R-:W-:Y:S01]  /*7850*/  FFMA2 R154, R114.F32x2.HI_LO, UR5.F32, R174.reuse.F32 ;  /* 0x00000005729a7c49 */ /* 0x100fe200092000ae */
[----:B------:R-:W1:Y:S01]  /*7860*/  MUFU.EX2 R133, R133 ;  /* 0x0000008500857308 */ /* 0x000e620000000800 */
[----:B------:R-:W-:Y:S01]  /*7870*/  FFMA2 R116, R116.F32x2.HI_LO, UR5.F32, R174.F32 ;  /* 0x0000000574747c49 */ /* 0x000fe200092000ae */
[----:B------:R-:W-:Y:S01]  /*7880*/  LOP3.LUT R105, R105, 0x7f, R134, 0xf8, !PT ;  /* 0x0000007f69697812 */ /* 0x000fe200078ef886 */
[----:B------:R-:W-:-:S02]  /*7890*/  FFMA2 R118, R118.F32x2.HI_LO, UR5.F32, R174.F32 ;  /* 0x0000000576767c49 */ /* 0x000fc400092000ae */
[--C-:B------:R-:W-:Y:S01]  /*78a0*/  FFMA2 R120, R120.F32x2.HI_LO, UR5.F32, R174.reuse.F32 ;  /* 0x0000000578787c49 */ /* 0x100fe200092000ae */
[----:B------:R-:W-:Y:S01]  /*78b0*/  LEA R105, R105, UR12, 0x2 ;  /* 0x0000000c69697c11 */ /* 0x000fe2000f8e10ff */
[--C-:B------:R-:W-:Y:S01]  /*78c0*/  FFMA2 R122, R122.F32x2.HI_LO, UR5.F32, R174.reuse.F32 ;  /* 0x000000057a7a7c49 */ /* 0x100fe200092000ae */
[----:B------:R-:W-:Y:S01]  /*78d0*/  MUFU.EX2 R136, R136 ;  /* 0x0000008800887308 */ /* 0x000fe20000000800 */
[--C-:B------:R-:W-:Y:S02]  /*78e0*/  FFMA2 R124, R124.F32x2.HI_LO, UR5.F32, R174.reuse.F32 ;  /* 0x000000057c7c7c49 */ /* 0x100fe400092000ae */
[--C-:B------:R-:W-:Y:S01]  /*78f0*/  FFMA2 R126, R126.F32x2.HI_LO, UR5.F32, R174.reuse.F32 ;  /* 0x000000057e7e7c49 */ /* 0x100fe200092000ae */
[----:B------:R2:W-:Y:S01]  /*7900*/  STS [R105+0x11c], R172 ;  /* 0x00011cac69007388 */ /* 0x0005e20000000800 */
[--C-:B------:R-:W-:Y:S02]  /*7910*/  FFMA2 R128, R128.F32x2.HI_LO, UR5.F32, R174.reuse.F32 ;  /* 0x0000000580807c49 */ /* 0x100fe400092000ae */
[--C-:B------:R-:W-:Y:S01]  /*7920*/  FFMA2 R130, R130.F32x2.HI_LO, UR5.F32, R174.reuse.F32 ;  /* 0x0000000582827c49 */ /* 0x100fe200092000ae */
[----:B------:R-:W3:Y:S01]  /*7930*/  MUFU.EX2 R137, R137 ;  /* 0x0000008900897308 */ /* 0x000ee20000000800 */
[----:B------:R-:W-:Y:S01]  /*7940*/  FADD2.RM R158, R80.F32x2.HI_LO, 12582912 ;  /* 0x4b400000509e744b */ /* 0x000fe20000204000 */
[----:B-1----:R-:W-:Y:S01]  /*7950*/  F2FP.F16.F32.PACK_AB R100, R133, R132 ;  /* 0x000000848564723e */ /* 0x002fe200000000ff */
[----:B------:R-:W-:-:S02]  /*7960*/  FFMA2 R68, R68.F32x2.HI_LO, UR5.F32, R174.F32 ;  /* 0x0000000544447c49 */ /* 0x000fc400092000ae */
[----:B------:R-:W-:Y:S02]  /*7970*/  FADD2 R162, R158.F32x2.HI_LO, -12582912 ;  /* 0xcb4000009ea2744b */ /* 0x000fe40000200000 */
[----:B------:R-:W-:Y:S01]  /*7980*/  FFMA2 R70, R70.F32x2.HI_LO, UR5.F32, R174.F32 ;  /* 0x0000000546467c49 */ /* 0x000fe200092000ae */
[----:B------:R-:W-:Y:S01]  /*7990*/  MUFU.EX2 R138, R138 ;  /* 0x0000008a008a7308 */ /* 0x000fe20000000800 */
[----:B------:R-:W-:Y:S02]  /*79a0*/  FADD2 R162, R80.F32x2.HI_LO, -R162.F32x2.HI_LO ;  /* 0x800000a250a2724b */ /* 0x000fe40000000000 */
[--C-:B------:R-:W-:Y:S02]  /*79b0*/  FFMA2 R80, R82.F32x2.HI_LO, UR5.F32, R174.reuse.F32 ;  /* 0x0000000552507c49 */ /* 0x100fe400092000ae */
[----:B------:R-:W-:Y:S02]  /*79c0*/  FFMA2 R82, R162.F32x2.HI_LO, R173.F32, 0.22756439447402954102 ;  /* 0x3e6906a4a2527449 */ /* 0x000fe400012000ad */
[--C-:B------:R-:W-:Y:S01]  /*79d0*/  FFMA2 R72, R72.F32x2.HI_LO, UR5.F32, R174.reuse.F32 ;  /* 0x0000000548487c49 */ /* 0x100fe200092000ae */
[----:B------:R-:W1:Y:S01]  /*79e0*/  MUFU.EX2 R139, R139 ;  /* 0x0000008b008b7308 */ /* 0x000e620000000800 */
[----:B---3--:R-:W-:Y:S01]  /*79f0*/  F2FP.F16.F32.PACK_AB R101, R137, R136 ;  /* 0x000000888965723e */ /* 0x008fe200000000ff */
[--C-:B------:R-:W-:Y:S01]  /*7a00*/  FFMA2 R74, R74.F32x2.HI_LO, UR5.F32, R174.reuse.F32 ;  /* 0x000000054a4a7c49 */ /* 0x100fe200092000ae */
[----:B------:R-:W-:Y:S01]  /*7a10*/  FMNMX R80, R80, -127, !PT ;  /* 0xc2fe000050507809 */ /* 0x000fe20007800000 */
[--C-:B------:R-:W-:Y:S01]  /*7a20*/  FFMA2 R76, R76.F32x2.HI_LO, UR5.F32, R174.reuse.F32 ;  /* 0x000000054c4c7c49 */ /* 0x100fe200092000ae */
[----:B------:R-:W-:Y:S01]  /*7a30*/  FMNMX R81, R81, -127, !PT ;  /* 0xc2fe000051517809 */ /* 0x000fe20007800000 */
[----:B------:R-:W-:-:S02]  /*7a40*/  FFMA2 R78, R78.F32x2.HI_LO, UR5.F32, R174.F32 ;  /* 0x000000054e4e7c49 */ /* 0x000fc400092000ae */
[----:B------:R-:W-:Y:S01]  /*7a50*/  MUFU.EX2 R142, R142 ;  /* 0x0000008e008e7308 */ /* 0x000fe20000000800 */
[--C-:B------:R-:W-:Y:S02]  /*7a60*/  FFMA2 R94, R94.F32x2.HI_LO, UR5.F32, R174.reuse.F32 ;  /* 0x000000055e5e7c49 */ /* 0x100fe400092000ae */
[--C-:B------:R-:W-:Y:S02]  /*7a70*/  FFMA2 R168, R90.F32x2.HI_LO, UR5.F32, R174.reuse.F32 ;  /* 0x000000055aa87c49 */ /* 0x100fe400092000ae */
[--C-:B------:R-:W-:Y:S02]  /*7a80*/  FFMA2 R92, R92.F32x2.HI_LO, UR5.F32, R174.reuse.F32 ;  /* 0x000000055c5c7c49 */ /* 0x100fe400092000ae */
[--C-:B------:R-:W-:Y:S01]  /*7a90*/  FFMA2 R90, R52.F32x2.HI_LO, UR5.F32, R174.reuse.F32 ;  /* 0x00000005345a7c49 */ /* 0x100fe200092000ae */
[----:B------:R-:W3:Y:S01]  /*7aa0*/  MUFU.EX2 R143, R143 ;  /* 0x0000008f008f7308 */ /* 0x000ee20000000800 */
[----:B-1----:R-:W-:Y:S01]  /*7ab0*/  F2FP.F16.F32.PACK_AB R102, R139, R138 ;  /* 0x0000008a8b66723e */ /* 0x002fe200000000ff */
[----:B------:R-:W-:-:S02]  /*7ac0*/  FFMA2 R164, R64.F32x2.HI_LO, UR5.F32, R174.F32 ;  /* 0x0000000540a47c49 */ /* 0x000fc400092000ae */
[--C-:B------:R-:W-:Y:S02]  /*7ad0*/  FFMA2 R166, R66.F32x2.HI_LO, UR5.F32, R174.reuse.F32 ;  /* 0x0000000542a67c49 */ /* 0x100fe400092000ae */
[--C-:B------:R-:W-:Y:S01]  /*7ae0*/  FFMA2 R52, R4.F32x2.HI_LO, UR5.F32, R174.reuse.F32 ;  /* 0x0000000504347c49 */ /* 0x100fe200092000ae */
[----:B------:R-:W-:Y:S01]  /*7af0*/  FMNMX R164, R164, -127, !PT ;  /* 0xc2fe0000a4a47809 */ /* 0x000fe20007800000 */
[----:B------:R-:W-:Y:S01]  /*7b00*/  MUFU.EX2 R146, R146 ;  /* 0x0000009200927308 */ /* 0x000fe20000000800 */
[--C-:B------:R-:W-:Y:S01]  /*7b10*/  FFMA2 R64, R14.F32x2.HI_LO, UR5.F32, R174.reuse.F32 ;  /* 0x000000050e407c49 */ /* 0x100fe200092000ae */
[----:B------:R-:W-:Y:S01]  /*7b20*/  FMNMX R165, R165, -127, !PT ;  /* 0xc2fe0000a5a57809 */ /* 0x000fe20007800000 */
[--C-:B------:R-:W-:Y:S01]  /*7b30*/  FFMA2 R66, R16.F32x2.HI_LO, UR5.F32, R174.reuse.F32 ;  /* 0x0000000510427c49 */ /* 0x100fe200092000ae */
[----:B------:R-:W-:Y:S01]  /*7b40*/  FMNMX R166, R166, -127, !PT ;  /* 0xc2fe0000a6a67809 */ /* 0x000fe20007800000 */
[--C-:B------:R-:W-:Y:S01]  /*7b50*/  FFMA2 R48, R48.F32x2.HI_LO, UR5.F32, R174.reuse.F32 ;  /* 0x0000000530307c49 */ /* 0x100fe200092000ae */
[----:B------:R-:W-:Y:S01]  /*7b60*/  FMNMX R167, R167, -127, !PT ;  /* 0xc2fe0000a7a77809 */ /* 0x000fe20007800000 */
[--C-:B------:R-:W-:Y:S01]  /*7b70*/  FFMA2 R50, R50.F32x2.HI_LO, UR5.F32, R174.reuse.F32 ;  /* 0x0000000532327c49 */ /* 0x100fe200092000ae */
[----:B------:R-:W1:Y:S01]  /*7b80*/  MUFU.EX2 R147, R147 ;  /* 0x0000009300937308 */ /* 0x000e620000000800 */
[----:B---3--:R-:W-:Y:S01]  /*7b90*/  F2FP.F16.F32.PACK_AB R103, R143, R142 ;  /* 0x0000008e8f67723e */ /* 0x008fe200000000ff */
[----:B------:R-:W-:-:S02]  /*7ba0*/  FFMA2 R38, R38.F32x2.HI_LO, UR5.F32, R174.F32 ;  /* 0x0000000526267c49 */ /* 0x000fc400092000ae */
[----:B------:R-:W-:Y:S01]  /*7bb0*/  FMNMX R50, R50, -127, !PT ;  /* 0xc2fe000032327809 */ /* 0x000fe20007800000 */
[--C-:B------:R-:W-:Y:S01]  /*7bc0*/  FFMA2 R40, R40.F32x2.HI_LO, UR5.F32, R174.reuse.F32 ;  /* 0x0000000528287c49 */ /* 0x100fe200092000ae */
[----:B------:R-:W-:Y:S01]  /*7bd0*/  FMNMX R51, R51, -127, !PT ;  /* 0xc2fe000033337809 */ /* 0x000fe20007800000 */
[--C-:B------:R-:W-:Y:S01]  /*7be0*/  FFMA2 R42, R42.F32x2.HI_LO, UR5.F32, R174.reuse.F32 ;  /* 0x000000052a2a7c49 */ /* 0x100fe200092000ae */
[----:B------:R-:W-:Y:S01]  /*7bf0*/  MUFU.EX2 R150, R150 ;  /* 0x0000009600967308 */ /* 0x000fe20000000800 */
[--C-:B------:R-:W-:Y:S02]  /*7c00*/  FFMA2 R46, R46.F32x2.HI_LO, UR5.F32, R174.reuse.F32 ;  /* 0x000000052e2e7c49 */ /* 0x100fe400092000ae */
[--C-:B------:R-:W-:Y:S02]  /*7c10*/  FFMA2 R56, R56.F32x2.HI_LO, UR5.F32, R174.reuse.F32 ;  /* 0x0000000538387c49 */ /* 0x100fe400092000ae */
[--C-:B------:R-:W-:Y:S02]  /*7c20*/  FFMA2 R20, R20.F32x2.HI_LO, UR5.F32, R174.reuse.F32 ;  /* 0x0000000514147c49 */ /* 0x100fe400092000ae */
[--C-:B------:R-:W-:Y:S01]  /*7c30*/  FFMA2 R22, R22.F32x2.HI_LO, UR5.F32, R174.reuse.F32 ;  /* 0x0000000516167c49 */ /* 0x100fe200092000ae */
[----:B------:R-:W2:Y:S01]  /*7c40*/  MUFU.EX2 R151, R151 ;  /* 0x0000009700977308 */ /* 0x000ea20000000800 */
[----:B-1----:R-:W-:Y:S01]  /*7c50*/  F2FP.F16.F32.PACK_AB R104, R147, R146 ;  /* 0x000000929368723e */ /* 0x002fe200000000ff */
[----:B------:R-:W-:-:S02]  /*7c60*/  FFMA2 R24, R24.F32x2.HI_LO, UR5.F32, R174.F32 ;  /* 0x0000000518187c49 */ /* 0x000fc400092000ae */
[--C-:B------:R-:W-:Y:S02]  /*7c70*/  FFMA2 R26, R26.F32x2.HI_LO, UR5.F32, R174.reuse.F32 ;  /* 0x000000051a1a7c49 */ /* 0x100fe400092000ae */
[--C-:B------:R-:W-:Y:S02]  /*7c80*/  FFMA2 R28, R28.F32x2.HI_LO, UR5.F32, R174.reuse.F32 ;  /* 0x000000051c1c7c49 */ /* 0x100fe400092000ae */
[----:B------:R-:W-:Y:S01]  /*7c90*/  MUFU.EX2 R152, R152 ;  /* 0x0000009800987308 */ /* 0x000fe20000000800 */
[--C-:B------:R-:W-:Y:S02]  /*7ca0*/  FFMA2 R30, R30.F32x2.HI_LO, UR5.F32, R174.reuse.F32 ;  /* 0x000000051e1e7c49 */ /* 0x100fe400092000ae */
[--C-:B------:R-:W-:Y:S02]  /*7cb0*/  FFMA2 R32, R32.F32x2.HI_LO, UR5.F32, R174.reuse.F32 ;  /* 0x0000000520207c49 */ /* 0x100fe400092000ae */
[----:B------:R-:W-:-:S03]  /*7cc0*/  FFMA2 R34, R34.F32x2.HI_LO, UR5.F32, R174.F32 ;  /* 0x0000000522227c49 */ /* 0x000fc600092000ae */
[----:B------:R-:W1:Y:S01]  /*7cd0*/  MUFU.EX2 R153, R153 ;  /* 0x0000009900997308 */ /* 0x000e620000000800 */
[----:B--2---:R-:W-:-:S07]  /*7ce0*/  F2FP.F16.F32.PACK_AB R105, R151, R150 ;  /* 0x000000969769723e */ /* 0x004fce00000000ff */
[----:B------:R-:W-:Y:S08]  /*7cf0*/  MUFU.EX2 R154, R154 ;  /* 0x0000009a009a7308 */ /* 0x000ff00000000800 */
[----:B------:R-:W2:Y:S01]  /*7d00*/  MUFU.EX2 R155, R155 ;  /* 0x0000009b009b7308 */ /* 0x000ea20000000800 */
[----:B-1----:R-:W-:-:S07]  /*7d10*/  F2FP.F16.F32.PACK_AB R106, R153, R152 ;  /* 0x00000098996a723e */ /* 0x002fce00000000ff */
[----:B------:R-:W-:Y:S08]  /*7d20*/  MUFU.EX2 R116, R116 ;  /* 0x0000007400747308 */ /* 0x000ff00000000800 */
[----:B------:R-:W1:Y:S01]  /*7d30*/  MUFU.EX2 R117, R117 ;  /* 0x0000007500757308 */ /* 0x000e620000000800 */
[----:B------:R1:W-:Y:S06]  /*7d40*/  BAR.ARV R108, 0x40 ;  /* 0x0001006c0000751d */ /* 0x0003ec0000002000 */
[----:B--2---:R-:W-:Y:S01]  /*7d50*/  F2FP.F16.F32.PACK_AB R107, R155, R154 ;  /* 0x0000009a9b6b723e */ /* 0x004fe200000000ff */
[----:B------:R-:W-:Y:S08]  /*7d60*/  MUFU.EX2 R118, R118 ;  /* 0x0000007600767308 */ /* 0x000ff00000000800 */
[----:B------:R-:W2:Y:S08]  /*7d70*/  MUFU.EX2 R119, R119 ;  /* 0x0000007700777308 */ /* 0x000eb00000000800 */
[----:B------:R-:W-:Y:S01]  /*7d80*/  MUFU.EX2 R120, R120 ;  /* 0x0000007800787308 */ /* 0x000fe20000000800 */
[----:B-1----:R-:W-:-:S07]  /*7d90*/  F2FP.F16.F32.PACK_AB R108, R117, R116 ;  /* 0x00000074756c723e */ /* 0x002fce00000000ff */
[----:B------:R-:W1:Y:S01]  /*7da0*/  MUFU.EX2 R121, R121 ;  /* 0x0000007900797308 */ /* 0x000e620000000800 */
[----:B--2---:R-:W-:-:S07]  /*7db0*/  F2FP.F16.F32.PACK_AB R109, R119, R118 ;  /* 0x00000076776d723e */ /* 0x004fce00000000ff */
[----:B------:R-:W-:Y:S08]  /*7dc0*/  MUFU.EX2 R122, R122 ;  /* 0x0000007a007a7308 */ /* 0x000ff00000000800 */
[----:B------:R-:W2:Y:S01]  /*7dd0*/  MUFU.EX2 R123, R123 ;  /* 0x0000007b007b7308 */ /* 0x000ea20000000800 */
[----:B-1----:R-:W-:-:S07]  /*7de0*/  F2FP.F16.F32.PACK_AB R110, R121, R120 ;  /* 0x00000078796e723e */ /* 0x002fce00000000ff */
[----:B------:R-:W-:Y:S08]  /*7df0*/  MUFU.EX2 R124, R124 ;  /* 0x0000007c007c7308 */ /* 0x000ff00000000800 */
        /* <DEDUP_REMOVED lines=13> */
[----:B--2---:R-:W-:-:S04]  /*7ed0*/  F2FP.F16.F32.PACK_AB R115, R131, R130 ;  /* 0x000000828373723e */ /* 0x004fc800000000ff */
[----:B------:R2:W-:Y:S01]  /*7ee0*/  STTM.x16 tmem[UR4], R100 ;  /* 0x00000064000079ed */ /* 0x0005e20008240004 */
[----:B------:R-:W-:Y:S02]  /*7ef0*/  R2UR UR4, R157 ;  /* 0x000000009d0472ca */ /* 0x000fe400000e0000 */
[----:B------:R-:W-:Y:S08]  /*7f00*/  MUFU.EX2 R70, R70 ;  /* 0x0000004600467308 */ /* 0x000ff00000000800 */
[----:B------:R-:W3:Y:S01]  /*7f10*/  MUFU.EX2 R71, R71 ;  /* 0x0000004700477308 */ /* 0x000ee20000000800 */
[----:B-1----:R-:W-:-:S07]  /*7f20*/  F2FP.F16.F32.PACK_AB R4, R69, R68 ;  /* 0x000000444504723e */ /* 0x002fce00000000ff */
[----:B------:R-:W-:Y:S08]  /*7f30*/  MUFU.EX2 R72, R72 ;  /* 0x0000004800487308 */ /* 0x000ff00000000800 */
[----:B------:R-:W1:Y:S01]  /*7f40*/  MUFU.EX2 R73, R73 ;  /* 0x0000004900497308 */ /* 0x000e620000000800 */
[----:B---3--:R-:W-:-:S07]  /*7f50*/  F2FP.F16.F32.PACK_AB R5, R71, R70 ;  /* 0x000000464705723e */ /* 0x008fce00000000ff */
[----:B------:R-:W-:Y:S08]  /*7f60*/  MUFU.EX2 R74, R74 ;  /* 0x0000004a004a7308 */ /* 0x000ff00000000800 */
[----:B------:R-:W3:Y:S08]  /*7f70*/  MUFU.EX2 R75, R75 ;  /* 0x0000004b004b7308 */ /* 0x000ef00000000800 */
[----:B------:R-:W-:Y:S01]  /*7f80*/  MUFU.EX2 R76, R76 ;  /* 0x0000004c004c7308 */ /* 0x000fe20000000800 */
[----:B--2---:R-:W-:-:S02]  /*7f90*/  FADD2.RM R102, R80.F32x2.HI_LO, 12582912 ;  /* 0x4b4000005066744b */ /* 0x004fc40000204000 */
[-C--:B------:R-:W-:Y:S02]  /*7fa0*/  FFMA2 R100, R82.F32x2.HI_LO, R162.reuse.F32x2.HI_LO, 0.69514614343643188477 ;  /* 0x3f31f51952647449 */ /* 0x080fe400002000a2 */
[----:B------:R-:W-:Y:S02]  /*7fb0*/  FADD2 R104, R102.F32x2.HI_LO, -12582912 ;  /* 0xcb4000006668744b */ /* 0x000fe40000200000 */
[----:B------:R-:W-:Y:S01]  /*7fc0*/  FFMA2 R82, R98.F32x2.HI_LO, UR5.F32, R174.F32 ;  /* 0x0000000562527c49 */ /* 0x000fe200092000ae */
[----:B------:R-:W2:Y:S01]  /*7fd0*/  MUFU.EX2 R77, R77 ;  /* 0x0000004d004d7308 */ /* 0x000ea20000000800 */
[----:B------:R-:W-:Y:S02]  /*7fe0*/  FADD2 R104, R80.F32x2.HI_LO, -R104.F32x2.HI_LO ;  /* 0x800000685068724b */ /* 0x000fe40000000000 */
[----:B------:R-:W-:Y:S01]  /*7ff0*/  FFMA2 R100, R100.F32x2.HI_LO, R162.F32x2.HI_LO, 1 ;  /* 0x3f80000064647449 */ /* 0x000fe200002000a2 */
[----:B------:R-:W-:Y:S01]  /*8000*/  FMNMX R82, R82, -127, !PT ;  /* 0xc2fe000052527809 */ /* 0x000fe20007800000 */
[----:B------:R-:W-:Y:S01]  /*8010*/  FFMA2 R80, R104.F32x2.HI_LO, R173.F32, 0.22756439447402954102 ;  /* 0x3e6906a468507449 */ /* 0x000fe200012000ad */
[----:B------:R-:W-:Y:S01]  /*8020*/  FMNMX R83, R83, -127, !PT ;  /* 0xc2fe000053537809 */ /* 0x000fe20007800000 */
[----:B------:R-:W-:Y:S01]  /*8030*/  IMAD R100, R158, 0x800000, R100 ;  /* 0x008000009e647824 */ /* 0x000fe200078e0264 */
[----:B------:R-:W-:Y:S01]  /*8040*/  MUFU.EX2 R78, R78 ;  /* 0x0000004e004e7308 */ /* 0x000fe20000000800 */
[----:B------:R-:W-:-:S02]  /*8050*/  FFMA2 R80, R80.F32x2.HI_LO, R104.F32x2.HI_LO, 0.69514614343643188477 ;  /* 0x3f31f51950507449 */ /* 0x000fc40000200068 */
[----:B------:R-:W-:Y:S02]  /*8060*/  IMAD R101, R159, 0x800000, R101 ;  /* 0x008000009f657824 */ /* 0x000fe400078e0265 */
[----:B------:R-:W-:Y:S02]  /*8070*/  FADD2.RM R98, R82.F32x2.HI_LO, 12582912 ;  /* 0x4b4000005262744b */ /* 0x000fe40000204000 */
[----:B------:R-:W-:Y:S02]  /*8080*/  FFMA2 R104, R80.F32x2.HI_LO, R104.F32x2.HI_LO, 1 ;  /* 0x3f80000050687449 */ /* 0x000fe40000200068 */
[----:B------:R-:W-:Y:S01]  /*8090*/  FFMA2 R80, R96.F32x2.HI_LO, UR5.F32, R174.F32 ;  /* 0x0000000560507c49 */ /* 0x000fe200092000ae */
[----:B------:R-:W4:Y:S01]  /*80a0*/  MUFU.EX2 R79, R79 ;  /* 0x0000004f004f7308 */ /* 0x000f220000000800 */
[----:B------:R-:W-:Y:S02]  /*80b0*/  FADD2 R108, R98.F32x2.HI_LO, -12582912 ;  /* 0xcb400000626c744b */ /* 0x000fe40000200000 */
[----:B------:R-:W-:-:S02]  /*80c0*/  IMAD R104, R102, 0x800000, R104 ;  /* 0x0080000066687824 */ /* 0x000fc400078e0268 */
[----:B------:R-:W-:Y:S01]  /*80d0*/  FFMA2 R110, R54.F32x2.HI_LO, UR5.F32, R174.F32 ;  /* 0x00000005366e7c49 */ /* 0x000fe200092000ae */
[----:B------:R-:W-:Y:S01]  /*80e0*/  FMNMX R80, R80, -127, !PT ;  /* 0xc2fe000050507809 */ /* 0x000fe20007800000 */
[----:B------:R-:W-:Y:S01]  /*80f0*/  FADD2 R108, R82.F32x2.HI_LO, -R108.F32x2.HI_LO ;  /* 0x8000006c526c724b */ /* 0x000fe20000000000 */
[----:B------:R-:W-:Y:S01]  /*8100*/  FMNMX R81, R81, -127, !PT ;  /* 0xc2fe000051517809 */ /* 0x000fe20007800000 */
[--C-:B------:R-:W-:Y:S01]  /*8110*/  FFMA2 R82, R86.F32x2.HI_LO, UR5.F32, R174.reuse.F32 ;  /* 0x0000000556527c49 */ /* 0x100fe200092000ae */
[----:B------:R-:W-:Y:S01]  /*8120*/  MUFU.EX2 R94, R94 ;  /* 0x0000005e005e7308 */ /* 0x000fe20000000800 */
[----:B------:R-:W-:Y:S02]  /*8130*/  FFMA2 R86, R36.F32x2.HI_LO, UR5.F32, R174.F32 ;  /* 0x0000000524567c49 */ /* 0x000fe400092000ae */
[----:B------:R-:W-:Y:S02]  /*8140*/  IMAD R105, R103, 0x800000, R105 ;  /* 0x0080000067697824 */ /* 0x000fe400078e0269 */
[----:B------:R-:W-:-:S02]  /*8150*/  FADD2.RM R96, R80.F32x2.HI_LO, 12582912 ;  /* 0x4b4000005060744b */ /* 0x000fc40000204000 */
[--C-:B------:R-:W-:Y:S02]  /*8160*/  FFMA2 R112, R58.F32x2.HI_LO, UR5.F32, R174.reuse.F32 ;  /* 0x000000053a707c49 */ /* 0x100fe400092000ae */
[----:B------:R-:W-:Y:S01]  /*8170*/  FADD2 R106, R96.F32x2.HI_LO, -12582912 ;  /* 0xcb400000606a744b */ /* 0x000fe20000200000 */
[----:B------:R-:W-:Y:S01]  /*8180*/  MUFU.EX2 R82, R82 ;  /* 0x0000005200527308 */ /* 0x000fe20000000800 */
[----:B------:R-:W-:Y:S02]  /*8190*/  FFMA2 R114, R60.F32x2.HI_LO, UR5.F32, R174.F32 ;  /* 0x000000053c727c49 */ /* 0x000fe400092000ae */
[----:B------:R-:W-:Y:S02]  /*81a0*/  FADD2 R106, R80.F32x2.HI_LO, -R106.F32x2.HI_LO ;  /* 0x8000006a506a724b */ /* 0x000fe40000000000 */
[--C-:B------:R-:W-:Y:S02]  /*81b0*/  FFMA2 R162, R62.F32x2.HI_LO, UR5.F32, R174.reuse.F32 ;  /* 0x000000053ea27c49 */ /* 0x100fe400092000ae */
[----:B------:R-:W-:Y:S01]  /*81c0*/  FFMA2 R80, R106.F32x2.HI_LO, R173.F32, 0.22756439447402954102 ;  /* 0x3e6906a46a507449 */ /* 0x000fe200012000ad */
[----:B------:R-:W5:Y:S01]  /*81d0*/  MUFU.EX2 R83, R83 ;  /* 0x0000005300537308 */ /* 0x000f620000000800 */
[--C-:B------:R-:W-:Y:S01]  /*81e0*/  FFMA2 R54, R6.F32x2.HI_LO, UR5.F32, R174.reuse.F32 ;  /* 0x0000000506367c49 */ /* 0x100fe200092000ae */
[----:B-1----:R-:W-:Y:S01]  /*81f0*/  F2FP.F16.F32.PACK_AB R6, R73, R72 ;  /* 0x000000484906723e */ /* 0x002fe200000000ff */
[----:B------:R-:W-:Y:S01]  /*8200*/  FFMA2 R80, R80.F32x2.HI_LO, R106.F32x2.HI_LO, 0.69514614343643188477 ;  /* 0x3f31f51950507449 */ /* 0x000fe2000020006a */
[----:B---3--:R-:W-:Y:S01]  /*8210*/  F2FP.F16.F32.PACK_AB R7, R75, R74 ;  /* 0x0000004a4b07723e */ /* 0x008fe200000000ff */
[--C-:B------:R-:W-:Y:S01]  /*8220*/  FFMA2 R58, R8.F32x2.HI_LO, UR5.F32, R174.reuse.F32 ;  /* 0x00000005083a7c49 */ /* 0x100fe200092000ae */
[----:B--2---:R-:W-:Y:S01]  /*8230*/  F2FP.F16.F32.PACK_AB R8, R77, R76 ;  /* 0x0000004c4d08723e */ /* 0x004fe200000000ff */
[----:B------:R-:W-:Y:S01]  /*8240*/  FFMA2 R106, R80.F32x2.HI_LO, R106.F32x2.HI_LO, 1 ;  /* 0x3f800000506a7449 */ /* 0x000fe2000020006a */
[----:B------:R-:W-:Y:S01]  /*8250*/  MUFU.EX2 R36, R168 ;  /* 0x000000a800247308 */ /* 0x000fe20000000800 */
[----:B------:R-:W-:Y:S01]  /*8260*/  FFMA2 R80, R84.F32x2.HI_LO, UR5.F32, R174.F32 ;  /* 0x0000000554507c49 */ /* 0x000fe200092000ae */
[----:B----4-:R-:W-:Y:S01]  /*8270*/  F2FP.F16.F32.PACK_AB R9, R79, R78 ;  /* 0x0000004e4f09723e */ /* 0x010fe200000000ff */
[----:B------:R-:W-:-:S02]  /*8280*/  FFMA2 R84, R108.F32x2.HI_LO, R173.F32, 0.22756439447402954102 ;  /* 0x3e6906a46c547449 */ /* 0x000fc400012000ad */
[----:B------:R-:W-:Y:S02]  /*8290*/  IMAD R106, R96, 0x800000, R106 ;  /* 0x00800000606a7824 */ /* 0x000fe400078e026a */
[--C-:B------:R-:W-:Y:S02]  /*82a0*/  FFMA2 R60, R10.F32x2.HI_LO, UR5.F32, R174.reuse.F32 ;  /* 0x000000050a3c7c49 */ /* 0x100fe400092000ae */
[----:B------:R-:W-:Y:S02]  /*82b0*/  IMAD R107, R97, 0x800000, R107 ;  /* 0x00800000616b7824 */ /* 0x000fe400078e026b */
[----:B------:R-:W-:Y:S01]  /*82c0*/  FFMA2 R84, R84.F32x2.HI_LO, R108.F32x2.HI_LO, 0.69514614343643188477 ;  /* 0x3f31f51954547449 */ /* 0x000fe2000020006c */
[----:B------:R-:W-:Y:S01]  /*82d0*/  MUFU.EX2 R80, R80 ;  /* 0x0000005000507308 */ /* 0x000fe20000000800 */
[--C-:B------:R-:W-:Y:S01]  /*82e0*/  FFMA2 R62, R12.F32x2.HI_LO, UR5.F32, R174.reuse.F32 ;  /* 0x000000050c3e7c49 */ /* 0x100fe200092000ae */
[----:B-----5:R-:W-:Y:S01]  /*82f0*/  F2FP.F16.F32.PACK_AB R13, R83, R82 ;  /* 0x00000052530d723e */ /* 0x020fe200000000ff */
[----:B------:R-:W-:Y:S01]  /*8300*/  FFMA2 R108, R84.F32x2.HI_LO, R108.F32x2.HI_LO, 1 ;  /* 0x3f800000546c7449 */ /* 0x000fe2000020006c */
[----:B------:R-:W-:Y:S01]  /*8310*/  F2FP.F16.F32.PACK_AB R10, R101, R100 ;  /* 0x00000064650a723e */ /* 0x000fe200000000ff */
[--C-:B------:R-:W-:Y:S01]  /*8320*/  FFMA2 R84, R88.F32x2.HI_LO, UR5.F32, R174.reuse.F32 ;  /* 0x0000000558547c49 */ /* 0x100fe200092000ae */
[----:B------:R-:W-:Y:S01]  /*8330*/  F2FP.F16.F32.PACK_AB R11, R105, R104 ;  /* 0x00000068690b723e */ /* 0x000fe200000000ff */
[----:B------:R-:W-:Y:S01]  /*8340*/  FFMA2 R88, R44.F32x2.HI_LO, UR5.F32, R174.F32 ;  /* 0x000000052c587c49 */ /* 0x000fe200092000ae */
[----:B------:R-:W1:Y:S01]  /*8350*/  MUFU.EX2 R81, R81 ;  /* 0x0000005100517308 */ /* 0x000e620000000800 */
[----:B------:R-:W-:-:S02]  /*8360*/  IMAD R108, R98, 0x800000, R108 ;  /* 0x00800000626c7824 */ /* 0x000fc400078e026c */
[----:B------:R-:W-:Y:S02]  /*8370*/  FADD2.RM R96, R164.F32x2.HI_LO, 12582912 ;  /* 0x4b400000a460744b */ /* 0x000fe40000204000 */
[----:B------:R-:W-:Y:S02]  /*8380*/  IMAD R109, R99, 0x800000, R109 ;  /* 0x00800000636d7824 */ /* 0x000fe400078e026d */
[----:B------:R-:W-:Y:S01]  /*8390*/  IMAD.MOV.U32 R98, RZ, RZ, 0x1 ;  /* 0x00000001ff627424 */ /* 0x000fe200078e00ff */
[----:B------:R-:W-:Y:S08]  /*83a0*/  MUFU.EX2 R84, R84 ;  /* 0x0000005400547308 */ /* 0x000ff00000000800 */
[----:B------:R-:W2:Y:S01]  /*83b0*/  MUFU.EX2 R85, R85 ;  /* 0x0000005500557308 */ /* 0x000ea20000000800 */
[----:B-1----:R-:W-:-:S07]  /*83c0*/  F2FP.F16.F32.PACK_AB R12, R81, R80 ;  /* 0x00000050510c723e */ /* 0x002fce00000000ff */
[----:B------:R1:W3:Y:S08]  /*83d0*/  MUFU.EX2 R37, R169 ;  /* 0x000000a900257308 */ /* 0x0002f00000000800 */
[----:B------:R-:W-:Y:S01]  /*83e0*/  MUFU.EX2 R44, R92 ;  /* 0x0000005c002c7308 */ /* 0x000fe20000000800 */
[----:B--2---:R-:W-:-:S07]  /*83f0*/  F2FP.F16.F32.PACK_AB R14, R85, R84 ;  /* 0x00000054550e723e */ /* 0x004fce00000000ff */
[----:B------:R-:W2:Y:S01]  /*8400*/  MUFU.EX2 R45, R93 ;  /* 0x0000005d002d7308 */ /* 0x000ea20000000800 */
[----:B-1----:R-:W-:Y:S01]  /*8410*/  FFMA2 R168, R18.F32x2.HI_LO, UR5.F32, R174.F32 ;  /* 0x0000000512a87c49 */ /* 0x002fe200092000ae */
[----:B---3--:R-:W-:Y:S02]  /*8420*/  F2FP.F16.F32.PACK_AB R15, R37, R36 ;  /* 0x00000024250f723e */ /* 0x008fe400000000ff */
[----:B------:R-:W-:Y:S02]  /*8430*/  F2FP.F16.F32.PACK_AB R18, R107, R106 ;  /* 0x0000006a6b12723e */ /* 0x000fe400000000ff */
[----:B------:R-:W-:Y:S02]  /*8440*/  F2FP.F16.F32.PACK_AB R19, R109, R108 ;  /* 0x0000006c6d13723e */ /* 0x000fe400000000ff */
[----:B------:R-:W1:Y:S08]  /*8450*/  MUFU.EX2 R95, R95 ;  /* 0x0000005f005f7308 */ /* 0x000e700000000800 */
[----:B------:R-:W-:Y:S01]  /*8460*/  MUFU.EX2 R86, R86 ;  /* 0x0000005600567308 */ /* 0x000fe20000000800 */
[----:B--2---:R-:W-:Y:S01]  /*8470*/  F2FP.F16.F32.PACK_AB R16, R45, R44 ;  /* 0x0000002c2d10723e */ /* 0x004fe200000000ff */
[----:B------:R-:W-:-:S06]  /*8480*/  FADD2.RM R92, R166.F32x2.HI_LO, 12582912 ;  /* 0x4b400000a65c744b */ /* 0x000fcc0000204000 */
[----:B------:R-:W2:Y:S01]  /*8490*/  MUFU.EX2 R87, R87 ;  /* 0x0000005700577308 */ /* 0x000ea20000000800 */
[----:B-1----:R-:W-:-:S04]  /*84a0*/  F2FP.F16.F32.PACK_AB R17, R95, R94 ;  /* 0x0000005e5f11723e */ /* 0x002fc800000000ff */
[----:B------:R1:W-:Y:S01]  /*84b0*/  STTM.x16 tmem[UR4], R4 ;  /* 0x00000004000079ed */ /* 0x0003e20008240004 */
[----:B------:R-:W-:Y:S02]  /*84c0*/  R2UR UR4, R156 ;  /* 0x000000009c0472ca */ /* 0x000fe400000e0000 */
[----:B------:R-:W-:Y:S08]  /*84d0*/  MUFU.EX2 R38, R38 ;  /* 0x0000002600267308 */ /* 0x000ff00000000800 */
[----:B------:R-:W3:Y:S08]  /*84e0*/  MUFU.EX2 R39, R39 ;  /* 0x0000002700277308 */ /* 0x000ef00000000800 */
[----:B------:R-:W-:Y:S08]  /*84f0*/  MUFU.EX2 R40, R40 ;  /* 0x0000002800287308 */ /* 0x000ff00000000800 */
[----:B------:R-:W4:Y:S08]  /*8500*/  MUFU.EX2 R41, R41 ;  /* 0x0000002900297308 */ /* 0x000f300000000800 */
[----:B------:R-:W-:Y:S08]  /*8510*/  MUFU.EX2 R42, R42 ;  /* 0x0000002a002a7308 */ /* 0x000ff00000000800 */
[----:B------:R-:W5:Y:S08]  /*8520*/  MUFU.EX2 R43, R43 ;  /* 0x0000002b002b7308 */ /* 0x000f700000000800 */
[----:B------:R-:W-:Y:S01]  /*8530*/  MUFU.EX2 R88, R88 ;  /* 0x0000005800587308 */ /* 0x000fe20000000800 */
[----:B-1----:R-:W-:-:S02]  /*8540*/  FMNMX R6, R48, -127, !PT ;  /* 0xc2fe000030067809 */ /* 0x002fc40007800000 */
[----:B------:R-:W-:Y:S01]  /*8550*/  FMNMX R7, R49, -127, !PT ;  /* 0xc2fe000031077809 */ /* 0x000fe20007800000 */
[----:B------:R-:W-:-:S04]  /*8560*/  FADD2.RM R48, R50.F32x2.HI_LO, 12582912 ;  /* 0x4b4000003230744b */ /* 0x000fc80000204000 */
[----:B------:R-:W-:Y:S01]  /*8570*/  MUFU.EX2 R89, R89 ;  /* 0x0000005900597308 */ /* 0x000fe20000000800 */
[----:B------:R-:W-:-:S04]  /*8580*/  FADD2.RM R4, R6.F32x2.HI_LO, 12582912 ;  /* 0x4b4000000604744b */ /* 0x000fc80000204000 */
[----:B------:R-:W-:-:S03]  /*8590*/  FADD2 R8, R4.F32x2.HI_LO, -12582912 ;  /* 0xcb4000000408744b */ /* 0x000fc60000200000 */
[----:B------:R-:W-:Y:S01]  /*85a0*/  MUFU.EX2 R46, R46 ;  /* 0x0000002e002e7308 */ /* 0x000fe20000000800 */
[----:B------:R-:W-:Y:S02]  /*85b0*/  FADD2 R8, R6.F32x2.HI_LO, -R8.F32x2.HI_LO ;  /* 0x800000080608724b */ /* 0x000fe40000000000 */
[----:B------:R-:W-:Y:S02]  /*85c0*/  FADD2 R6, R48.F32x2.HI_LO, -12582912 ;  /* 0xcb4000003006744b */ /* 0x000fe40000200000 */
[----:B------:R-:W-:Y:S02]  /*85d0*/  FFMA2 R10, R8.F32x2.HI_LO, R173.F32, 0.22756439447402954102 ;  /* 0x3e6906a4080a7449 */ /* 0x000fe400012000ad */
[----:B------:R-:W-:Y:S01]  /*85e0*/  FADD2 R6, R50.F32x2.HI_LO, -R6.F32x2.HI_LO ;  /* 0x800000063206724b */ /* 0x000fe20000000000 */
[----:B------:R-:W-:Y:S01]  /*85f0*/  MUFU.EX2 R47, R47 ;  /* 0x0000002f002f7308 */ /* 0x000fe20000000800 */
[----:B------:R-:W-:-:S04]  /*8600*/  FFMA2 R10, R10.F32x2.HI_LO, R8.F32x2.HI_LO, 0.69514614343643188477 ;  /* 0x3f31f5190a0a7449 */ /* 0x000fc80000200008 */
[----:B------:R-:W-:Y:S02]  /*8610*/  FFMA2 R50, R10.F32x2.HI_LO, R8.F32x2.HI_LO, 1 ;  /* 0x3f8000000a327449 */ /* 0x000fe40000200008 */
[----:B------:R-:W-:Y:S01]  /*8620*/  FFMA2 R8, R6.F32x2.HI_LO, R173.F32, 0.22756439447402954102 ;  /* 0x3e6906a406087449 */ /* 0x000fe200012000ad */
[----:B------:R-:W-:Y:S01]  /*8630*/  MUFU.EX2 R90, R90 ;  /* 0x0000005a005a7308 */ /* 0x000fe20000000800 */
[----:B------:R-:W-:Y:S02]  /*8640*/  FADD2 R10, R96.F32x2.HI_LO, -12582912 ;  /* 0xcb400000600a744b */ /* 0x000fe40000200000 */
[----:B------:R-:W-:Y:S02]  /*8650*/  IMAD R50, R4, 0x800000, R50 ;  /* 0x0080000004327824 */ /* 0x000fe400078e0232 */
[----:B------:R-:W-:Y:S02]  /*8660*/  FFMA2 R8, R8.F32x2.HI_LO, R6.F32x2.HI_LO, 0.69514614343643188477 ;  /* 0x3f31f51908087449 */ /* 0x000fe40000200006 */
[----:B------:R-:W-:-:S02]  /*8670*/  IMAD R51, R5, 0x800000, R51 ;  /* 0x0080000005337824 */ /* 0x000fc400078e0233 */
[----:B------:R-:W-:Y:S01]  /*8680*/  FADD2 R10, R164.F32x2.HI_LO, -R10.F32x2.HI_LO ;  /* 0x8000000aa40a724b */ /* 0x000fe20000000000 */
[----:B--2---:R-:W-:Y:S01]  /*8690*/  F2FP.F16.F32.PACK_AB R4, R87, R86 ;  /* 0x000000565704723e */ /* 0x004fe200000000ff */
[----:B------:R-:W-:Y:S01]  /*86a0*/  FFMA2 R6, R8.F32x2.HI_LO, R6.F32x2.HI_LO, 1 ;  /* 0x3f80000008067449 */ /* 0x000fe20000200006 */
[----:B------:R-:W1:Y:S01]  /*86b0*/  MUFU.EX2 R91, R91 ;  /* 0x0000005b005b7308 */ /* 0x000e620000000800 */
[----:B------:R-:W-:Y:S01]  /*86c0*/  FFMA2 R12, R10.F32x2.HI_LO, R173.F32, 0.22756439447402954102 ;  /* 0x3e6906a40a0c7449 */ /* 0x000fe200012000ad */
[----:B---3--:R-:W-:Y:S01]  /*86d0*/  F2FP.F16.F32.PACK_AB R5, R39, R38 ;  /* 0x000000262705723e */ /* 0x008fe200000000ff */
[----:B------:R-:W-:Y:S02]  /*86e0*/  FADD2 R8, R92.F32x2.HI_LO, -12582912 ;  /* 0xcb4000005c08744b */ /* 0x000fe40000200000 */
[----:B------:R-:W-:Y:S02]  /*86f0*/  IMAD R48, R48, 0x800000, R6 ;  /* 0x0080000030307824 */ /* 0x000fe400078e0206 */
[----:B------:R-:W-:-:S02]  /*8700*/  FFMA2 R12, R12.F32x2.HI_LO, R10.F32x2.HI_LO, 0.69514614343643188477 ;  /* 0x3f31f5190c0c7449 */ /* 0x000fc4000020000a */
[----:B------:R-:W-:Y:S02]  /*8710*/  IMAD R49, R49, 0x800000, R7 ;  /* 0x0080000031317824 */ /* 0x000fe400078e0207 */
[----:B------:R-:W-:Y:S01]  /*8720*/  FADD2 R8, R166.F32x2.HI_LO, -R8.F32x2.HI_LO ;  /* 0x80000008a608724b */ /* 0x000fe20000000000 */
[----:B------:R-:W-:Y:S01]  /*8730*/  MUFU.EX2 R110, R110 ;  /* 0x0000006e006e7308 */ /* 0x000fe20000000800 */
[----:B------:R-:W-:Y:S01]  /*8740*/  FFMA2 R10, R12.F32x2.HI_LO, R10.F32x2.HI_LO, 1 ;  /* 0x3f8000000c0a7449 */ /* 0x000fe2000020000a */
[----:B----4-:R-:W-:Y:S01]  /*8750*/  F2FP.F16.F32.PACK_AB R6, R41, R40 ;  /* 0x000000282906723e */ /* 0x010fe200000000ff */
[----:B------:R-:W-:Y:S01]  /*8760*/  FFMA2 R12, R8.F32x2.HI_LO, R173.F32, 0.22756439447402954102 ;  /* 0x3e6906a4080c7449 */ /* 0x000fe200012000ad */
[----:B-----5:R-:W-:Y:S01]  /*8770*/  F2FP.F16.F32.PACK_AB R7, R43, R42 ;  /* 0x0000002a2b07723e */ /* 0x020fe200000000ff */
[----:B------:R-:W-:Y:S01]  /*8780*/  IMAD R96, R96, 0x800000, R10 ;  /* 0x0080000060607824 */ /* 0x000fe200078e020a */
[----:B------:R-:W-:Y:S01]  /*8790*/  F2FP.F16.F32.PACK_AB R10, R51, R50 ;  /* 0x00000032330a723e */ /* 0x000fe200000000ff */
[----:B------:R-:W-:Y:S01]  /*87a0*/  FFMA2 R12, R12.F32x2.HI_LO, R8.F32x2.HI_LO, 0.69514614343643188477 ;  /* 0x3f31f5190c0c7449 */ /* 0x000fe20000200008 */
[----:B------:R-:W2:Y:S01]  /*87b0*/  MUFU.EX2 R111, R111 ;  /* 0x0000006f006f7308 */ /* 0x000ea20000000800 */
[----:B------:R-:W-:Y:S01]  /*87c0*/  IMAD R97, R97, 0x800000, R11 ;  /* 0x0080000061617824 */ /* 0x000fe200078e020b */
[----:B------:R-:W-:Y:S01]  /*87d0*/  F2FP.F16.F32.PACK_AB R11, R49, R48 ;  /* 0x00000030310b723e */ /* 0x000fe200000000ff */
[----:B------:R-:W-:Y:S01]  /*87e0*/  FFMA2 R8, R12.F32x2.HI_LO, R8.F32x2.HI_LO, 1 ;  /* 0x3f8000000c087449 */ /* 0x000fe20000200008 */
[----:B-1----:R-:W-:-:S02]  /*87f0*/  F2FP.F16.F32.PACK_AB R12, R91, R90 ;  /* 0x0000005a5b0c723e */ /* 0x002fc400000000ff */
[----:B------:R-:W-:Y:S01]  /*8800*/  F2FP.F16.F32.PACK_AB R18, R97, R96 ;  /* 0x000000606112723e */ /* 0x000fe200000000ff */
[----:B------:R-:W-:Y:S01]  /*8810*/  IMAD R92, R92, 0x800000, R8 ;  /* 0x008000005c5c7824 */ /* 0x000fe200078e0208 */
[----:B------:R-:W-:Y:S01]  /*8820*/  MUFU.EX2 R56, R56 ;  /* 0x0000003800387308 */ /* 0x000fe20000000800 */
[----:B------:R-:W-:Y:S01]  /*8830*/  IMAD R93, R93, 0x800000, R9 ;  /* 0x008000005d5d7824 */ /* 0x000fe200078e0209 */
[----:B------:R-:W-:Y:S02]  /*8840*/  F2FP.F16.F32.PACK_AB R8, R89, R88 ;  /* 0x000000585908723e */ /* 0x000fe400000000ff */
[----:B------:R-:W-:Y:S02]  /*8850*/  F2FP.F16.F32.PACK_AB R9, R47, R46 ;  /* 0x0000002e2f09723e */ /* 0x000fe400000000ff */
[----:B------:R-:W-:Y:S02]  /*8860*/  F2FP.F16.F32.PACK_AB R19, R93, R92 ;  /* 0x0000005c5d13723e */ /* 0x000fe400000000ff */
        /* <DEDUP_REMOVED lines=15> */
[----:B------:R-:W-:Y:S01]  /*8960*/  R2UR UR4, R160 ;  /* 0x00000000a00472ca */ /* 0x000fe200000e0000 */
[----:B------:R-:W2:Y:S01]  /*8970*/  FENCE.VIEW.ASYNC.T ;  /* 0x00000000000073c6 */ /* 0x000ea20000000200 */
[----:B------:R-:W-:Y:S01]  /*8980*/  MUFU.EX2 R54, R54 ;  /* 0x0000003600367308 */ /* 0x000fe20000000800 */
[----:B--2---:R2:W-:Y:S07]  /*8990*/  SYNCS.ARRIVE.TRANS64.ART0 RZ, [UR6+0x60], R98 ;  /* 0x00006062ffff79a7 */ /* 0x0045ee0008500006 */
[----:B------:R-:W3:Y:S08]  /*89a0*/  MUFU.EX2 R55, R55 ;  /* 0x0000003700377308 */ /* 0x000ef00000000800 */
[----:B------:R-:W-:Y:S08]  /*89b0*/  MUFU.EX2 R58, R58 ;  /* 0x0000003a003a7308 */ /* 0x000ff00000000800 */
[----:B------:R-:W4:Y:S08]  /*89c0*/  MUFU.EX2 R59, R59 ;  /* 0x0000003b003b7308 */ /* 0x000f300000000800 */
[----:B------:R-:W-:Y:S08]  /*89d0*/  MUFU.EX2 R60, R60 ;  /* 0x0000003c003c7308 */ /* 0x000ff00000000800 */
[----:B------:R-:W5:Y:S08]  /*89e0*/  MUFU.EX2 R61, R61 ;  /* 0x0000003d003d7308 */ /* 0x000f700000000800 */
[----:B------:R-:W-:Y:S01]  /*89f0*/  MUFU.EX2 R62, R62 ;  /* 0x0000003e003e7308 */ /* 0x000fe20000000800 */
[----:B-1----:R-:W-:-:S02]  /*8a00*/  F2FP.F16.F32.PACK_AB R4, R53, R52 ;  /* 0x000000343504723e */ /* 0x002fc400000000ff */
[----:B---3--:R-:W-:Y:S02]  /*8a10*/  F2FP.F16.F32.PACK_AB R5, R55, R54 ;  /* 0x000000363705723e */ /* 0x008fe400000000ff */
[----:B----4-:R-:W-:-:S03]  /*8a20*/  F2FP.F16.F32.PACK_AB R6, R59, R58 ;  /* 0x0000003a3b06723e */ /* 0x010fc600000000ff */
[----:B------:R-:W1:Y:S01]  /*8a30*/  MUFU.EX2 R63, R63 ;  /* 0x0000003f003f7308 */ /* 0x000e620000000800 */
[----:B-----5:R-:W-:-:S07]  /*8a40*/  F2FP.F16.F32.PACK_AB R7, R61, R60 ;  /* 0x0000003c3d07723e */ /* 0x020fce00000000ff */
[----:B------:R-:W-:Y:S08]  /*8a50*/  MUFU.EX2 R64, R64 ;  /* 0x0000004000407308 */ /* 0x000ff00000000800 */
[----:B------:R-:W3:Y:S01]  /*8a60*/  MUFU.EX2 R65, R65 ;  /* 0x0000004100417308 */ /* 0x000ee20000000800 */
[----:B-1----:R-:W-:-:S07]  /*8a70*/  F2FP.F16.F32.PACK_AB R8, R63, R62 ;  /* 0x0000003e3f08723e */ /* 0x002fce00000000ff */
[----:B------:R-:W-:Y:S08]  /*8a80*/  MUFU.EX2 R66, R66 ;  /* 0x0000004200427308 */ /* 0x000ff00000000800 */
[----:B------:R-:W1:Y:S01]  /*8a90*/  MUFU.EX2 R67, R67 ;  /* 0x0000004300437308 */ /* 0x000e620000000800 */
[----:B---3--:R-:W-:-:S07]  /*8aa0*/  F2FP.F16.F32.PACK_AB R9, R65, R64 ;  /* 0x000000404109723e */ /* 0x008fce00000000ff */
        /* <DEDUP_REMOVED lines=26> */
[----:B-1----:R-:W-:Y:S02]  /*8c50*/  F2FP.F16.F32.PACK_AB R18, R33, R32 ;  /* 0x000000202112723e */ /* 0x002fe400000000ff */
[----:B---3--:R-:W-:-:S04]  /*8c60*/  F2FP.F16.F32.PACK_AB R19, R35, R34 ;  /* 0x000000222313723e */ /* 0x008fc800000000ff */
[----:B------:R2:W-:Y:S01]  /*8c70*/  STTM.x16 tmem[UR4], R4 ;  /* 0x00000004000079ed */ /* 0x0005e20008240004 */
[----:B------:R-:W-:Y:S01]  /*8c80*/  USHF.L.U32 UR4, UR9, 0x1f, URZ ;  /* 0x0000001f09047899 */ /* 0x000fe200080006ff */
[----:B------:R-:W1:Y:S02]  /*8c90*/  FENCE.VIEW.ASYNC.T ;  /* 0x00000000000073c6 */ /* 0x000e640000000200 */
[----:B-1----:R-:W-:-:S03]  /*8ca0*/  NOP ;  /* 0x0000000000007918 */ /* 0x002fc60000000000 */
[----:B------:R-:W-:Y:S01]  /*8cb0*/  IMAD.U32 R99, RZ, RZ, UR4 ;  /* 0x00000004ff637e24 */ /* 0x000fe2000f8e00ff */
[----:B------:R2:W-:Y:S03]  /*8cc0*/  @P0 SYNCS.ARRIVE.TRANS64.ART0 RZ, [UR6+0x70], R98 ;  /* 0x00007062ffff09a7 */ /* 0x0005e60008500006 */
[----:B------:R-:W1:Y:S02]  /*8cd0*/  SYNCS.PHASECHK.TRANS64.TRYWAIT P0, [UR6+0xc0], R99 ;  /* 0x0000c063ff0075a7 */ /* 0x000e640008001106 */
[----:B-12---:R-:W-:Y:S05]  /*8ce0*/  @!P0 BRA `(.L_x_52) ;  /* 0x0000004000188947 */ /* 0x006fea0003800000 */
.L_x_124:
[----:B------:R-:W-:Y:S01]  /*8cf0*/  MOV R173, UR17 ;  /* 0x0000001100ad7c02 */ /* 0x000fe20008000f00 */
[----:B------:R-:W-:Y:S01]  /*8d00*/  FMUL R172, R172, R171 ;  /* 0x000000abacac7220 */ /* 0x000fe20000400000 */
[----:B------:R-:W-:Y:S01]  /*8d10*/  FADD2 R136, R136.F32x2.HI_LO, R150.F32x2.HI_LO ;  /* 0x000000968888724b */ /* 0x000fe20000000000 */
[----:B------:R-:W-:Y:S01]  /*8d20*/  UIADD3 UR11, UPT, UPT, UR11, 0x1, URZ ;  /* 0x000000010b0b7890 */ /* 0x000fe2000fffe0ff */
[----:B------:R-:W-:Y:S01]  /*8d30*/  FADD2 R138, R138.F32x2.HI_LO, R152.F32x2.HI_LO ;  /* 0x000000988a8a724b */ /* 0x000fe20000000000 */
[----:B------:R-:W-:Y:S01]  /*8d40*/  ULOP3.LUT UR9, UR9, 0x1, URZ, 0x3c, !UPT ;  /* 0x0000000109097892 */ /* 0x000fe2000f8e3cff */
[----:B------:R-:W-:Y:S01]  /*8d50*/  FADD2 R172, R172.F32x2.HI_LO, R132.F32x2.HI_LO ;  /* 0x00000084acac724b */ /* 0x000fe20000000000 */
[----:B------:R-:W-:Y:S01]  /*8d60*/  UISETP.NE.AND UP0, UPT, UR11, UR14, UPT ;  /* 0x0000000e0b00728c */ /* 0x000fe2000bf05270 */
[----:B------:R-:W-:Y:S01]  /*8d70*/  FADD2 R142, R142.F32x2.HI_LO, R154.F32x2.HI_LO ;  /* 0x0000009a8e8e724b */ /* 0x000fe20000000000 */
[----:B------:R-:W-:Y:S01]  /*8d80*/  ULOP3.LUT UR10, UR10, 0x1, URZ, 0x3c, !UPT ;  /* 0x000000010a0a7892 */ /* 0x000fe2000f8e3cff */
[----:B------:R-:W-:-:S02]  /*8d90*/  FADD2 R172, R172.F32x2.HI_LO, R146.F32x2.HI_LO ;  /* 0x00000092acac724b */ /* 0x000fc40000000000 */
[----:B------:R-:W-:Y:S02]  /*8da0*/  FADD2 R136, R136.F32x2.HI_LO, R118.F32x2.HI_LO ;  /* 0x000000768888724b */ /* 0x000fe40000000000 */
[----:B------:R-:W-:Y:S02]  /*8db0*/  FADD2 R138, R138.F32x2.HI_LO, R120.F32x2.HI_LO ;  /* 0x000000788a8a724b */ /* 0x000fe40000000000 */
[----:B------:R-:W-:Y:S02]  /*8dc0*/  FADD2 R142, R142.F32x2.HI_LO, R122.F32x2.HI_LO ;  /* 0x0000007a8e8e724b */ /* 0x000fe40000000000 */
[----:B------:R-:W-:Y:S02]  /*8dd0*/  FADD2 R172, R172.F32x2.HI_LO, R116.F32x2.HI_LO ;  /* 0x00000074acac724b */ /* 0x000fe40000000000 */
[----:B------:R-:W-:Y:S02]  /*8de0*/  FADD2 R136, R136.F32x2.HI_LO, R126.F32x2.HI_LO ;  /* 0x0000007e8888724b */ /* 0x000fe40000000000 */
        /* <DEDUP_REMOVED lines=52> */
[----:B------:R-:W-:-:S04]  /*9130*/  FADD2 R136, R172.F32x2.HI_LO, R136.F32x2.HI_LO ;  /* 0x00000088ac88724b */ /* 0x000fc80000000000 */
[----:B------:R-:W-:-:S04]  /*9140*/  FADD2 R136, R136.F32x2.HI_LO, R138.F32x2.HI_LO ;  /* 0x0000008a8888724b */ /* 0x000fc80000000000 */
[----:B------:R-:W-:Y:S01]  /*9150*/  FADD R171, R136, R137 ;  /* 0x0000008988ab7221 */ /* 0x000fe20000000000 */
[----:B------:R-:W-:Y:S06]  /*9160*/  BRA.U UP0, `(.L_x_53) ;  /* 0xffffffe100107547 */ /* 0x000fec000b83ffff */
.L_x_50:
[----:B-1----:R-:W1:Y:S01]  /*9170*/  S2R R5, SR_TID.X ;  /* 0x0000000000057919 */ /* 0x002e620000002100 */
[----:B------:R-:W-:Y:S01]  /*9180*/  R2UR UR6, R2 ;  /* 0x00000000020672ca */ /* 0x000fe200000e0000 */
[----:B------:R-:W-:Y:S01]  /*9190*/  IMAD.U32 R2, RZ, RZ, UR20 ;  /* 0x00000014ff027e24 */ /* 0x000fe2000f8e00ff */
[----:B------:R-:W2:Y:S01]  /*91a0*/  LDCU UR4, c[0x0][0x370] ;  /* 0x00006e00ff0477ac */ /* 0x000ea20008000800 */
[----:B------:R-:W-:Y:S01]  /*91b0*/  IMAD.U32 R4, RZ, RZ, UR13 ;  /* 0x0000000dff047e24 */ /* 0x000fe2000f8e00ff */
[----:B------:R-:W3:Y:S09]  /*91c0*/  LDCU UR5, c[0x0][0x624] ;  /* 0x0000c480ff0577ac */ /* 0x000ef20008000800 */
[----:B--2---:R-:W-:-:S04]  /*91d0*/  UIADD3 UR6, UPT, UPT, UR4, UR6, URZ ;  /* 0x0000000604067290 */ /* 0x004fc8000fffe0ff */
[----:B---3--:R-:W-:Y:S01]  /*91e0*/  UISETP.GE.AND UP0, UPT, UR6, UR5, UPT ;  /* 0x000000050600728c */ /* 0x008fe2000bf06270 */
[----:B-1----:R-:W-:-:S04]  /*91f0*/  LOP3.LUT R2, R2, 0x7f, R5, 0xf8, !PT ;  /* 0x0000007f02027812 */ /* 0x002fc800078ef805 */
[----:B------:R-:W-:-:S05]  /*9200*/  LEA R2, R2, UR19, 0x2 ;  /* 0x0000001302027c11 */ /* 0x000fca000f8e10ff */
[----:B------:R-:W-:Y:S04]  /*9210*/  STS [R2+0x11c], R171 ;  /* 0x00011cab02007388 */ /* 0x000fe80000000800 */
[----:B------:R1:W-:Y:S02]  /*9220*/  STS [R2+0x51c], R170 ;  /* 0x00051caa02007388 */ /* 0x0003e40000000800 */
[----:B-1----:R-:W-:Y:S01]  /*9230*/  IMAD.U32 R2, RZ, RZ, UR6 ;  /* 0x00000006ff027e24 */ /* 0x002fe2000f8e00ff */
[----:B------:R2:W-:Y:S06]  /*9240*/  BAR.ARV R4, 0x40 ;  /* 0x000100040000751d */ /* 0x0005ec0000002000 */
[----:B------:R-:W-:Y:S05]  /*9250*/  BRA.U !UP0, `(.L_x_54) ;  /* 0xffffffb908407547 */ /* 0x000fea000b83ffff */
.L_x_46:
[----:B------:R-:W3:Y:S01]  /*9260*/  S2UR UR5, SR_CgaCtaId ;  /* 0x00000000000579c3 */ /* 0x000ee20000008800 */
[----:B------:R-:W-:Y:S01]  /*9270*/  R2UR UR4, R0 ;  /* 0x00000000000472ca */ /* 0x000fe200000e0000 */
[----:B------:R-:W-:-:S06]  /*9280*/  USHF.L.U32 UR9, UR9, 0x1f, URZ ;  /* 0x0000001f09097899 */ /* 0x000fcc00080006ff */
[----:B------:R-:W-:-:S06]  /*9290*/  MOV R2, UR9 ;  /* 0x0000000900027c02 */ /* 0x000fcc0008000f00 */
[----:B------:R-:W-:-:S03]  /*92a0*/  UISETP.GT.AND UP0, UPT, UR4, 0x3, UPT ;  /* 0x000000030400788c */ /* 0x000fc6000bf04270 */
[----:B------:R-:W-:Y:S02]  /*92b0*/  UMOV UR4, 0x400 ;  /* 0x0000040000047882 */ /* 0x000fe40000000000 */
[----:B---3--:R-:W-:-:S04]  /*92c0*/  ULEA UR5, UR5, UR4, 0x18 ;  /* 0x0000000405057291 */ /* 0x008fc8000f8ec0ff */
[----:B------:R-:W-:Y:S02]  /*92d0*/  UIADD3 UR4, UPT, UPT, UR5, 0x8, URZ ;  /* 0x0000000805047890 */ /* 0x000fe4000fffe0ff */
[----:B------:R-:W-:-:S09]  /*92e0*/  @!UP0 UIADD3 UR4, UPT, UPT, UR5, URZ, URZ ;  /* 0x000000ff05048290 */ /* 0x000fd2000fffe0ff */
[----:B------:R-:W3:Y:S02]  /*92f0*/  SYNCS.PHASECHK.TRANS64.TRYWAIT P0, [UR4+0xc0], R2 ;  /* 0x0000c002ff0075a7 */ /* 0x000ee40008001104 */
[----:B---3--:R-:W-:Y:S05]  /*9300*/  @!P0 BRA `(.L_x_55) ;  /* 0x0000003800b08947 */ /* 0x008fea0003800000 */
.L_x_126:
[----:B------:R-:W-:Y:S06]  /*9310*/  BAR.ARV 0x2, 0x1a0 ;  /* 0x0086800000007b1d */ /* 0x000fec0000002000 */
.L_x_32:
[----:B------:R-:W-:-:S13]  /*9320*/  R2UR UR4, R0 ;  /* 0x00000000000472ca */ /* 0x000fda00000e0000 */
[----:B------:R-:W-:-:S04]  /*9330*/  ULOP3.LUT UR4, UR4, 0xfffffffc, URZ, 0xc0, !UPT ;  /* 0xfffffffc04047892 */ /* 0x000fc8000f8ec0ff */
[----:B------:R-:W-:-:S06]  /*9340*/  UISETP.NE.AND UP0, UPT, UR4, 0x8, UPT ;  /* 0x000000080400788c */ /* 0x000fcc000bf05270 */
[----:B------:R-:W-:-:S13]  /*9350*/  PLOP3.LUT P0, PT, PT, PT, UP0, 0x80, 0x8 ;  /* 0x000000000008781c */ /* 0x000fda0003f0f008 */
[----:B---3--:R-:W-:Y:S05]  /*9360*/  @P0 EXIT ;  /* 0x000000000000094d */ /* 0x008fea0003800000 */
[----:B------:R-:W-:-:S08]  /*9370*/  NOP ;  /* 0x0000000000007918 */ /* 0x000fd00000000000 */
[----:B------:R-:W3:-:S00]  /*9380*/  USETMAXREG.DEALLOC.CTAPOOL 0x50 ;  /* 0x00000050000079c8 */ /* 0x000ec000080e0500 */
[----:B------:R-:W4:Y:S01]  /*9390*/  S2UR UR19, SR_CTAID.X ;  /* 0x00000000001379c3 */ /* 0x000f220000002500 */
[----:B------:R-:W4:Y:S01]  /*93a0*/  LDCU UR4, c[0x0][0x610] ;  /* 0x0000c200ff0477ac */ /* 0x000f220008000800 */
[----:B---3--:R-:W3:Y:S01]  /*93b0*/  S2R R3, SR_TID.X ;  /* 0x0000000000037919 */ /* 0x008ee20000002100 */
[----:B-12---:R-:W-:Y:S01]  /*93c0*/  IMAD.MOV.U32 R4, RZ, RZ, 0x1 ;  /* 0x00000001ff047424 */ /* 0x006fe200078e00ff */
[----:B------:R-:W1:Y:S04]  /*93d0*/  LDCU.U8 UR13, c[0x0][0x614] ;  /* 0x0000c280ff0d77ac */ /* 0x000e680008000000 */
[----:B------:R-:W2:Y:S01]  /*93e0*/  S2UR UR7, SR_CgaCtaId ;  /* 0x00000000000779c3 */ /* 0x000ea20000008800 */
[----:B------:R-:W5:Y:S01]  /*93f0*/  LDCU UR10, c[0x0][0x38c] ;  /* 0x00007180ff0a77ac */ /* 0x000f620008000800 */
[----:B------:R-:W1:Y:S01]  /*9400*/  LDCU UR11, c[0x0][0x624] ;  /* 0x0000c480ff0b77ac */ /* 0x000e620008000800 */
[----:B------:R-:W-:Y:S01]  /*9410*/  UMOV UR6, 0x400 ;  /* 0x0000040000067882 */ /* 0x000fe20000000000 */
[----:B------:R-:W1:Y:S01]  /*9420*/  LDCU UR12, c[0x0][0x61c] ;  /* 0x0000c380ff0c77ac */ /* 0x000e620008000800 */
[----:B------:R-:W-:Y:S01]  /*9430*/  UMOV UR20, 0x1 ;  /* 0x0000000100147882 */ /* 0x000fe20000000000 */
[----:B----4-:R-:W-:-:S02]  /*9440*/  UIMAD.WIDE.U32 UR4, UR19, UR4, URZ ;  /* 0x00000004130472a5 */ /* 0x010fc4000f8e00ff */
[----:B-----5:R-:W-:Y:S02]  /*9450*/  UIADD3 UR9, UPT, UPT, UR10, -0x1, URZ ;  /* 0xffffffff0a097890 */ /* 0x020fe4000fffe0ff */
[----:B------:R-:W-:Y:S02]  /*9460*/  UIADD3 UR4, UPT, UPT, -UR5, UR19, URZ ;  /* 0x0000001305047290 */ /* 0x000fe4000fffe1ff */
[----:B------:R-:W-:Y:S02]  /*9470*/  UIADD3 UR8, UPT, UPT, -UR10, URZ, URZ ;  /* 0x000000ff0a087290 */ /* 0x000fe4000fffe1ff */
[----:B-1----:R-:W-:Y:S01]  /*9480*/  USHF.R.U32.HI UR4, URZ, UR13, UR4 ;  /* 0x0000000dff047299 */ /* 0x002fe20008011604 */
[C---:B---3--:R-:W-:Y:S01]  /*9490*/  IMAD.SHL.U32 R5, R3.reuse, 0x80, RZ ;  /* 0x0000008003057824 */ /* 0x048fe200078e00ff */
[----:B------:R-:W1:Y:S01]  /*94a0*/  LDCU.U8 UR13, c[0x0][0x615] ;  /* 0x0000c2a0ff0d77ac */ /* 0x000e620008000000 */
[----:B------:R-:W-:Y:S01]  /*94b0*/  LOP3.LUT R2, R3, 0x7f, RZ, 0xc0, !PT ;  /* 0x0000007f03027812 */ /* 0x000fe200078ec0ff */
[----:B--2---:R-:W-:Y:S01]  /*94c0*/  ULEA UR7, UR7, UR6, 0x18 ;  /* 0x0000000607077291 */ /* 0x004fe2000f8ec0ff */
[----:B------:R-:W-:Y:S01]  /*94d0*/  BAR.SYNC.DEFER_BLOCKING 0x2, 0x1a0 ;  /* 0x0086800000007b1d */ /* 0x000fe20000010000 */
[----:B------:R-:W-:Y:S01]  /*94e0*/  UIADD3 UR4, UPT, UPT, UR5, UR4, URZ ;  /* 0x0000000405047290 */ /* 0x000fe2000fffe0ff */
[----:B------:R-:W-:Y:S01]  /*94f0*/  LOP3.LUT R5, R5, 0xf80, RZ, 0xc0, !PT ;  /* 0x00000f8005057812 */ /* 0x000fe200078ec0ff */
[----:B------:R-:W-:Y:S01]  /*9500*/  UISETP.GE.AND UP1, UPT, UR19, UR11, UPT ;  /* 0x0000000b1300728c */ /* 0x000fe2000bf26270 */
[----:B------:R-:W-:Y:S01]  /*9510*/  SHF.R.U32.HI R50, RZ, 0x5, R2 ;  /* 0x00000005ff327819 */ /* 0x000fe20000011602 */
[----:B------:R-:W-:-:S02]  /*9520*/  USHF.R.S32.HI UR6, URZ, 0x1f, UR9 ;  /* 0x0000001fff067899 */ /* 0x000fc40008011409 */
[----:B------:R-:W-:Y:S02]  /*9530*/  USHF.R.S32.HI UR8, URZ, 0x1f, UR8 ;  /* 0x0000001fff087899 */ /* 0x000fe40008011408 */
[----:B------:R-:W-:Y:S01]  /*9540*/  IMAD R5, R50, 0x1000, R5 ;  /* 0x0000100032057824 */ /* 0x000fe200078e0205 */
[----:B------:R-:W-:Y:S02]  /*9550*/  UISETP.GT.AND UP0, UPT, UR10, URZ, UPT ;  /* 0x000000ff0a00728c */ /* 0x000fe4000bf04270 */
[----:B------:R-:W-:Y:S02]  /*9560*/  ULEA.HI UR6, UR6, UR9, URZ, 0x7 ;  /* 0x0000000906067291 */ /* 0x000fe4000f8f38ff */
[----:B-1----:R-:W-:Y:S01]  /*9570*/  USHF.R.U32.HI UR16, URZ, UR13, UR4 ;  /* 0x0000000dff107299 */ /* 0x002fe20008011604 */
[----:B------:R-:W1:Y:S03]  /*9580*/  LDCU.U8 UR13, c[0x0][0x620] ;  /* 0x0000c400ff0d77ac */ /* 0x000e660008000000 */
[----:B------:R-:W-:-:S02]  /*9590*/  UIMAD.WIDE.U32 UR4, UR16, UR12, URZ ;  /* 0x0000000c100472a5 */ /* 0x000fc4000f8e00ff */
[----:B------:R-:W-:Y:S01]  /*95a0*/  ULEA.HI UR8, UR8, -UR10, URZ, 0x7 ;  /* 0x8000000a08087291 */ /* 0x000fe2000f8f38ff */
[----:B------:R-:W-:Y:S01]  /*95b0*/  SYNCS.ARRIVE.TRANS64.ART0 RZ, [UR7+0x60], R4 ;  /* 0x00006004ffff79a7 */ /* 0x000fe20008500007 */
[----:B------:R-:W-:Y:S02]  /*95c0*/  UIADD3 UR4, UPT, UPT, UR16, -UR5, URZ ;  /* 0x8000000510047290 */ /* 0x000fe4000fffe0ff */
[----:B------:R-:W-:Y:S02]  /*95d0*/  USHF.R.S32.HI UR22, URZ, 0x7, UR6 ;  /* 0x00000007ff167899 */ /* 0x000fe40008011406 */
[----:B------:R-:W-:Y:S01]  /*95e0*/  USHF.R.S32.HI UR6, URZ, 0x7, UR8 ;  /* 0x00000007ff067899 */ /* 0x000fe20008011408 */
[----:B------:R2:W-:Y:S03]  /*95f0*/  SYNCS.ARRIVE.TRANS64.ART0 RZ, [UR7+0x68], R4 ;  /* 0x00006804ffff79a7 */ /* 0x0005e60008500007 */
[----:B------:R-:W-:-:S02]  /*9600*/  @!UP0 ULOP3.LUT UR22, URZ, UR6, URZ, 0x33, !UPT ;  /* 0x00000006ff168292 */ /* 0x000fc4000f8e33ff */
[----:B-1----:R-:W-:-:S04]  /*9610*/  USHF.R.U32.HI UR4, URZ, UR13, UR4 ;  /* 0x0000000dff047299 */ /* 0x002fc80008011604 */
[----:B------:R-:W-:Y:S01]  /*9620*/  UIADD3 UR4, UPT, UPT, UR5, UR4, URZ ;  /* 0x0000000405047290 */ /* 0x000fe2000fffe0ff */
[----:B--2---:R-:W-:-:S04]  /*9630*/  VIADD R4, R5, UR7 ;  /* 0x0000000705047c36 */ /* 0x004fc80008000000 */
[C---:B------:R-:W-:Y:S02]  /*9640*/  VIADD R5, R4.reuse, 0xc00 ;  /* 0x00000c0004057836 */ /* 0x040fe40000000000 */
[----:B------:R-:W-:-:S03]  /*9650*/  VIADD R4, R4, 0x8c00 ;  /* 0x00008c0004047836 */ /* 0x000fc60000000000 */
[----:B------:R-:W-:Y:S02]  /*9660*/  SHF.R.U32.HI R52, RZ, 0x3, R5 ;  /* 0x00000003ff347819 */ /* 0x000fe40000011605 */
[----:B------:R-:W-:Y:S02]  /*9670*/  SHF.R.U32.HI R51, RZ, 0x3, R4 ;  /* 0x00000003ff337819 */ /* 0x000fe40000011604 */
[----:B------:R-:W-:Y:S02]  /*9680*/  LOP3.LUT R52, R5, 0x70, R52, 0x78, !PT ;  /* 0x0000007005347812 */ /* 0x000fe400078e7834 */
[----:B------:R-:W-:Y:S01]  /*9690*/  LOP3.LUT R51, R4, 0x70, R51, 0x78, !PT ;  /* 0x0000007004337812 */ /* 0x000fe200078e7833 */
[----:B------:R-:W-:Y:S06]  /*96a0*/  BRA.U UP1, `(.L_x_56) ;  /* 0x0000002901287547 */ /* 0x000fec000b800000 */
[----:B------:R-:W1:Y:S01]  /*96b0*/  LDCU.U8 UR5, c[0x0][0x621] ;  /* 0x0000c420ff0577ac */ /* 0x000e620008000000 */
[----:B------:R-:W-:Y:S01]  /*96c0*/  R2P PR, R3, 0x6 ;  /* 0x0000000603007804 */ /* 0x000fe20000000000 */
[----:B------:R-:W-:Y:S01]  /*96d0*/  IMAD.MOV.U32 R38, RZ, RZ, 0x40 ;  /* 0x00000040ff267424 */ /* 0x000fe200078e00ff */
[----:B------:R-:W-:Y:S01]  /*96e0*/  LEA R49, R2, UR7, 0x2 ;  /* 0x0000000702317c11 */ /* 0x000fe2000f8e10ff */
[----:B------:R-:W2:Y:S01]  /*96f0*/  LDCU UR14, c[0x0][0x60c] ;  /* 0x0000c180ff0e77ac */ /* 0x000ea20008000800 */
[----:B------:R-:W-:Y:S02]  /*9700*/  IMAD.MOV.U32 R36, RZ, RZ, 0x20 ;  /* 0x00000020ff247424 */ /* 0x000fe400078e00ff */
[----:B------:R-:W-:Y:S01]  /*9710*/  SEL R38, R38, 0xffffffc0, !P2 ;  /* 0xffffffc026267807 */ /* 0x000fe20005000000 */
[----:B------:R-:W3:Y:S01]  /*9720*/  LDCU UR6, c[0x0][0x618] ;  /* 0x0000c300ff0677ac */ /* 0x000ee20008000800 */
[----:B------:R-:W-:Y:S01]  /*9730*/  IMAD.SHL.U32 R50, R50, 0x200000, RZ ;  /* 0x0020000032327824 */ /* 0x000fe200078e00ff */
[----:B------:R-:W-:-:S02]  /*9740*/  SEL R36, R36, 0xffffffe0, !P1 ;  /* 0xffffffe024247807 */ /* 0x000fc40004800000 */
[C-C-:B------:R-:W-:Y:S01]  /*9750*/  IMAD.IADD R45, R52.reuse, 0x1, R38.reuse ;  /* 0x00000001342d7824 */ /* 0x140fe200078e0226 */
[----:B------:R-:W4:Y:S01]  /*9760*/  LDCU UR24, c[0x0][0x370] ;  /* 0x00006e00ff1877ac */ /* 0x000f220008000800 */
[C---:B------:R-:W-:Y:S01]  /*9770*/  IMAD.IADD R38, R51.reuse, 0x1, R38 ;  /* 0x0000000133267824 */ /* 0x040fe200078e0226 */
[----:B------:R-:W-:Y:S01]  /*9780*/  IADD3 R47, PT, PT, R52, R36, RZ ;  /* 0x00000024342f7210 */ /* 0x000fe20007ffe0ff */
[----:B------:R-:W-:Y:S01]  /*9790*/  IMAD.IADD R40, R51, 0x1, R36 ;  /* 0x0000000133287824 */ /* 0x000fe200078e0224 */
[----:B------:R-:W-:Y:S01]  /*97a0*/  UIADD3 UR23, UPT, UPT, -UR22, URZ, URZ ;  /* 0x000000ff16177290 */ /* 0x000fe2000fffe1ff */
[----:B------:R-:W-:Y:S01]  /*97b0*/  IMAD.IADD R43, R36, 0x1, R45 ;  /* 0x00000001242b7824 */ /* 0x000fe200078e022d */
[----:B-1----:R-:W-:Y:S01]  /*97c0*/  USHF.R.U32.HI UR18, URZ, UR5, UR4 ;  /* 0x00000005ff127299 */ /* 0x002fe20008011604 */
[----:B------:R-:W-:Y:S01]  /*97d0*/  R2UR UR5, R0 ;  /* 0x00000000000572ca */ /* 0x000fe200000e0000 */
[----:B------:R-:W-:Y:S01]  /*97e0*/  UIADD3 UR4, UPT, UPT, -UR16, URZ, URZ ;  /* 0x000000ff10047290 */ /* 0x000fe2000fffe1ff */
[----:B------:R-:W-:Y:S01]  /*97f0*/  LOP3.LUT R0, R3, 0x1, RZ, 0xc0, !PT ;  /* 0x0000000103007812 */ /* 0x000fe200078ec0ff */
[----:B------:R-:W1:Y:S01]  /*9800*/  LDCU.64 UR26, c[0x0][0x358] ;  /* 0x00006b00ff1a77ac */ /* 0x000e620008000a00 */
[----:B------:R-:W-:-:S02]  /*9810*/  MOV R3, 0xfffffff0 ;  /* 0xfffffff000037802 */ /* 0x000fc40000000f00 */
[----:B------:R-:W-:Y:S01]  /*9820*/  ISETP.NE.U32.AND P0, PT, R0, 0x1, PT ;  /* 0x000000010000780c */ /* 0x000fe20003f05070 */
[----:B--2---:R-:W-:Y:S01]  /*9830*/  UIMAD UR14, UR14, UR4, UR19 ;  /* 0x000000040e0e72a4 */ /* 0x004fe2000f8e0213 */
[-C--:B------:R-:W-:Y:S01]  /*9840*/  IADD3 R36, PT, PT, R36, R38.reuse, RZ ;  /* 0x0000002624247210 */ /* 0x080fe20007ffe0ff */
[----:B------:R-:W-:Y:S01]  /*9850*/  UMOV UR21, URZ ;  /* 0x000000ff00157c82 */ /* 0x000fe20008000000 */
[----:B------:R-:W-:Y:S01]  /*9860*/  SEL R3, R3, 0x10, !P0 ;  /* 0x0000001003037807 */ /* 0x000fe20004000000 */
[----:B------:R-:W-:Y:S02]  /*9870*/  UMOV UR20, 0x1 ;  /* 0x0000000100147882 */ /* 0x000fe40000000000 */
[----:B------:R-:W-:Y:S01]  /*9880*/  ULOP3.LUT UR12, UR5, 0x3, URZ, 0xc0, !UPT ;  /* 0x00000003050c7892 */ /* 0x000fe2000f8ec0ff */
[C---:B------:R-:W-:Y:S01]  /*9890*/  IADD3 R44, PT, PT, R3.reuse, R45, RZ ;  /* 0x0000002d032c7210 */ /* 0x040fe20007ffe0ff */
[----:B------:R-:W-:Y:S01]  /*98a0*/  UIADD3 UR5, UPT, UPT, -UR18, URZ, URZ ;  /* 0x000000ff12057290 */ /* 0x000fe2000fffe1ff */
[----:B------:R-:W-:Y:S01]  /*98b0*/  IMAD.IADD R48, R52, 0x1, R3 ;  /* 0x0000000134307824 */ /* 0x000fe200078e0203 */
[C---:B------:R-:W-:Y:S01]  /*98c0*/  IADD3 R37, PT, PT, R3.reuse, R38, RZ ;  /* 0x0000002603257210 */ /* 0x040fe20007ffe0ff */
[----:B------:R-:W-:Y:S01]  /*98d0*/  IMAD.IADD R46, R3, 0x1, R47 ;  /* 0x00000001032e7824 */ /* 0x000fe200078e022f */
[----:B------:R-:W-:Y:S01]  /*98e0*/  UIADD3 UR13, UPT, UPT, UR12, 0x7, URZ ;  /* 0x000000070c0d7890 */ /* 0x000fe2000fffe0ff */
[----:B------:R-:W-:Y:S01]  /*98f0*/  IMAD.IADD R41, R51, 0x1, R3 ;  /* 0x0000000133297824 */ /* 0x000fe200078e0203 */
[----:B------:R-:W-:Y:S01]  /*9900*/  UIADD3 UR12, UPT, UPT, UR12, 0x3, URZ ;  /* 0x000000030c0c7890 */ /* 0x000fe2000fffe0ff */
[C---:B------:R-:W-:Y:S01]  /*9910*/  IMAD.IADD R39, R3.reuse, 0x1, R40 ;  /* 0x0000000103277824 */ /* 0x040fe200078e0228 */
[----:B---3--:R-:W-:Y:S01]  /*9920*/  UIMAD UR16, UR6, UR5, UR16 ;  /* 0x00000005061072a4 */ /* 0x008fe2000f8e0210 */
[C---:B------:R-:W-:Y:S01]  /*9930*/  IMAD.IADD R42, R3.reuse, 0x1, R43 ;  /* 0x00000001032a7824 */ /* 0x040fe200078e022b */
[----:B-1--4-:R-:W-:-:S10]  /*9940*/  IADD3 R3, PT, PT, R3, R36, RZ ;  /* 0x0000002403037210 */ /* 0x012fd40007ffe0ff */
.L_x_65:
[----:B--2---:R-:W-:Y:S01]  /*9950*/  MOV R5, UR12 ;  /* 0x0000000c00057c02 */ /* 0x004fe20008000f00 */
[----:B------:R-:W-:Y:S01]  /*9960*/  HFMA2 R0, -RZ, RZ, 0, 5.9604644775390625e-08 ;  /* 0x00000001ff007431 */ /* 0x000fe200000001ff */
[----:B------:R-:W-:Y:S01]  /*9970*/  MOV R4, UR13 ;  /* 0x0000000d00047c02 */ /* 0x000fe20008000f00 */
[----:B------:R-:W-:Y:S02]  /*9980*/  UISETP.GE.AND UP0, UPT, UR22, 0x1, UPT ;  /* 0x000000011600788c */ /* 0x000fe4000bf06270 */
[----:B------:R1:W-:Y:S06]  /*9990*/  BAR.SYNC.DEFER_BLOCKING R5, 0x40 ;  /* 0x000100050000751d */ /* 0x0003ec0000010000 */
[----:B------:R1:W-:Y:S02]  /*99a0*/  SYNCS.ARRIVE.TRANS64.ART0 RZ, [UR7+0xc0], R0 ;  /* 0x0000c000ffff79a7 */ /* 0x0003e40008500007 */
[----:B------:R1:W-:Y:S06]  /*99b0*/  BAR.SYNC.DEFER_BLOCKING R4, 0x40 ;  /* 0x000100040000751d */ /* 0x0003ec0000010000 */
[----:B------:R-:W-:Y:S05]  /*99c0*/  BRA.U !UP0, `(.L_x_57) ;  /* 0x0000000908f07547 */ /* 0x000fea000b800000 */
[----:B------:R-:W-:Y:S01]  /*99d0*/  UMOV UR6, UR23 ;  /* 0x0000001700067c82 */ /* 0x000fe20008000000 */
.L_x_60:
[----:B-1----:R-:W-:Y:S02]  /*99e0*/  IMAD.U32 R5, RZ, RZ, UR12 ;  /* 0x0000000cff057e24 */ /* 0x002fe4000f8e00ff */
[----:B------:R-:W-:-:S03]  /*99f0*/  IMAD.U32 R53, RZ, RZ, UR13 ;  /* 0x0000000dff357e24 */ /* 0x000fc6000f8e00ff */
[----:B------:R1:W-:Y:S06]  /*9a00*/  BAR.SYNC.DEFER_BLOCKING R5, 0x40 ;  /* 0x000100050000751d */ /* 0x0003ec0000010000 */
[----:B--2---:R-:W2:Y:S02]  /*9a10*/  LDS R54, [R49+0x11c] ;  /* 0x00011c0031367984 */ /* 0x004ea40000000800 */
[----:B--2---:R-:W-:-:S13]  /*9a20*/  FSETP.GEU.AND P0, PT, R54, 1, PT ;  /* 0x3f8000003600780b */ /* 0x004fda0003f0e000 */
[----:B------:R-:W-:-:S04]  /*9a30*/  VOTE.ANY R4, PT, !P0 ;  /* 0x0000000000047806 */ /* 0x000fc800040e0100 */
[----:B------:R-:W-:-:S13]  /*9a40*/  ISETP.NE.AND P0, PT, R4, RZ, PT ;  /* 0x000000ff0400720c */ /* 0x000fda0003f05270 */
[----:B-1----:R-:W-:Y:S05]  /*9a50*/  @!P0 BRA `(.L_x_58) ;  /* 0x00000004004c8947 */ /* 0x002fea0003800000 */
[C---:B------:R-:W-:Y:S02]  /*9a60*/  R2UR UR4, R50.reuse ;  /* 0x00000000320472ca */ /* 0x040fe400000e0000 */
[----:B------:R-:W-:-:S11]  /*9a70*/  R2UR UR5, R50 ;  /* 0x00000000320572ca */ /* 0x000fd600000e0000 */
[----:B------:R-:W1:Y:S02]  /*9a80*/  LDTM.x16 R20, tmem[UR4+0x100] ;  /* 0x00010004001479ee */ /* 0x000e640008240000 */
[-C--:B-1----:R-:W-:Y:S02]  /*9a90*/  FMUL2 R20, R20.F32x2.HI_LO, R54.reuse.F32 ;  /* 0x000000361414724a */ /* 0x082fe40001000000 */
[-C--:B------:R-:W-:Y:S02]  /*9aa0*/  FMUL2 R22, R22.F32x2.HI_LO, R54.reuse.F32 ;  /* 0x000000361616724a */ /* 0x080fe40001000000 */
[-C--:B------:R-:W-:Y:S02]  /*9ab0*/  FMUL2 R24, R24.F32x2.HI_LO, R54.reuse.F32 ;  /* 0x000000361818724a */ /* 0x080fe40001000000 */
[-C--:B------:R-:W-:Y:S02]  /*9ac0*/  FMUL2 R26, R26.F32x2.HI_LO, R54.reuse.F32 ;  /* 0x000000361a1a724a */ /* 0x080fe40001000000 */
[----:B------:R-:W-:-:S02]  /*9ad0*/  FMUL2 R28, R28.F32x2.HI_LO, R54.F32 ;  /* 0x000000361c1c724a */ /* 0x000fc40001000000 */
[-C--:B------:R-:W-:Y:S02]  /*9ae0*/  FMUL2 R30, R30.F32x2.HI_LO, R54.reuse.F32 ;  /* 0x000000361e1e724a */ /* 0x080fe40001000000 */
[-C--:B------:R-:W-:Y:S02]  /*9af0*/  FMUL2 R32, R32.F32x2.HI_LO, R54.reuse.F32 ;  /* 0x000000362020724a */ /* 0x080fe40001000000 */
[----:B------:R-:W-:-:S04]  /*9b00*/  FMUL2 R34, R34.F32x2.HI_LO, R54.F32 ;  /* 0x000000362222724a */ /* 0x000fc80001000000 */
[----:B------:R-:W-:Y:S01]  /*9b10*/  STTM.x16 tmem[UR5+0x100], R20 ;  /* 0x00010014000079ed */ /* 0x000fe20008240005 */
        /* <DEDUP_REMOVED lines=69> */
[----:B------:R1:W-:Y:S01]  /*9f70*/  STTM.x16 tmem[UR4+0x170], R4 ;  /* 0x00017004000079ed */ /* 0x0003e20008240004 */
[----:B------:R-:W2:Y:S02]  /*9f80*/  FENCE.VIEW.ASYNC.T ;  /* 0x00000000000073c6 */ /* 0x000ea40000000200 */
.L_x_58:
[----:B--2---:R2:W-:Y:S01]  /*9f90*/  SYNCS.ARRIVE.TRANS64.ART0 RZ, [UR7+0x60], R0 ;  /* 0x00006000ffff79a7 */ /* 0x0045e20008500007 */
[----:B------:R-:W-:-:S04]  /*9fa0*/  UIADD3 UR6, UPT, UPT, UR6, 0x1, URZ ;  /* 0x0000000106067890 */ /* 0x000fc8000fffe0ff */
[----:B------:R-:W-:Y:S01]  /*9fb0*/  UISETP.NE.AND UP0, UPT, UR6, URZ, UPT ;  /* 0x000000ff0600728c */ /* 0x000fe2000bf05270 */
[----:B------:R2:W-:Y:S01]  /*9fc0*/  SYNCS.ARRIVE.TRANS64.ART0 RZ, [UR7+0xc8], R0 ;  /* 0x0000c800ffff79a7 */ /* 0x0005e20008500007 */
[----:B------:R2:W-:Y:S06]  /*9fd0*/  BAR.SYNC.DEFER_BLOCKING R53, 0x40 ;  /* 0x000100350000751d */ /* 0x0005ec0000010000 */
[----:B------:R-:W3:Y:S02]  /*9fe0*/  LDS R54, [R49+0x31c] ;  /* 0x00031c0031367984 */ /* 0x000ee40000000800 */
[----:B---3--:R-:W-:-:S13]  /*9ff0*/  FSETP.GEU.AND P0, PT, R54, 1, PT ;  /* 0x3f8000003600780b */ /* 0x008fda0003f0e000 */
[----:B-1----:R-:W-:-:S04]  /*a000*/  VOTE.ANY R4, PT, !P0 ;  /* 0x0000000000047806 */ /* 0x002fc800040e0100 */
[----:B------:R-:W-:-:S13]  /*a010*/  ISETP.NE.AND P0, PT, R4, RZ, PT ;  /* 0x000000ff0400720c */ /* 0x000fda0003f05270 */
[----:B--2---:R-:W-:Y:S05]  /*a020*/  @!P0 BRA `(.L_x_59) ;  /* 0x00000004004c8947 */ /* 0x004fea0003800000 */
        /* <DEDUP_REMOVED lines=83> */
.L_x_59:
[----:B--2---:R2:W-:Y:S01]  /*a560*/  SYNCS.ARRIVE.TRANS64.ART0 RZ, [UR7+0x68], R0 ;  /* 0x00006800ffff79a7 */ /* 0x0045e20008500007 */
[----:B------:R2:W-:Y:S01]  /*a570*/  SYNCS.ARRIVE.TRANS64.ART0 RZ, [UR7+0xc0], R0 ;  /* 0x0000c000ffff79a7 */ /* 0x0005e20008500007 */
[----:B------:R-:W-:Y:S05]  /*a580*/  BRA.U UP0, `(.L_x_60) ;  /* 0xfffffff500147547 */ /* 0x000fea000b83ffff */
.L_x_57:
[----:B-1----:R-:W-:Y:S01]  /*a590*/  MOV R6, UR12 ;  /* 0x0000000c00067c02 */ /* 0x002fe20008000f00 */
[----:B------:R1:W-:Y:S01]  /*a5a0*/  SYNCS.ARRIVE.TRANS64.ART0 RZ, [UR7+0xc8], R0 ;  /* 0x0000c800ffff79a7 */ /* 0x0003e20008500007 */
[----:B------:R-:W-:Y:S02]  /*a5b0*/  USHF.L.U32 UR4, UR21, 0x1f, URZ ;  /* 0x0000001f15047899 */ /* 0x000fe400080006ff */
[----:B------:R-:W-:Y:S01]  /*a5c0*/  USHF.L.U32 UR5, UR20, 0x1f, URZ ;  /* 0x0000001f14057899 */ /* 0x000fe200080006ff */
[----:B------:R1:W-:Y:S03]  /*a5d0*/  BAR.SYNC.DEFER_BLOCKING R6, 0x40 ;  /* 0x000100060000751d */ /* 0x0003e60000010000 */
[----:B------:R-:W-:Y:S02]  /*a5e0*/  MOV R5, UR4 ;  /* 0x0000000400057c02 */ /* 0x000fe40008000f00 */
[----:B------:R-:W-:Y:S01]  /*a5f0*/  MOV R4, UR5 ;  /* 0x0000000500047c02 */ /* 0x000fe20008000f00 */
[----:B------:R1:W3:Y:S04]  /*a600*/  LDS R54, [R49+0x11c] ;  /* 0x00011c0031367984 */ /* 0x0002e80000000800 */
[----:B------:R1:W4:Y:S01]  /*a610*/  LDS R53, [R49+0x51c] ;  /* 0x00051c0031357984 */ /* 0x0003220000000800 */
[----:B------:R1:W-:Y:S01]  /*a620*/  SYNCS.ARRIVE.TRANS64.ART0 RZ, [UR7+0xc0], R0 ;  /* 0x0000c000ffff79a7 */ /* 0x0003e20008500007 */
[----:B------:R-:W5:Y:S02]  /*a630*/  SYNCS.PHASECHK.TRANS64.TRYWAIT P0, [UR7+0x90], R5 ;  /* 0x00009005ff0075a7 */ /* 0x000f640008001107 */
[----:B-1-345:R-:W-:Y:S05]  /*a640*/  @!P0 BRA `(.L_x_61) ;  /* 0x0000002800048947 */ /* 0x03afea0003800000 */
.L_x_128:
[----:B------:R-:W3:Y:S01]  /*a650*/  SYNCS.PHASECHK.TRANS64.TRYWAIT P0, [UR7+0xe0], R4 ;  /* 0x0000e004ff0075a7 */ /* 0x000ee20008001107 */
[----:B------:R-:W-:Y:S02]  /*a660*/  R2UR UR6, R50 ;  /* 0x00000000320672ca */ /* 0x000fe400000e0000 */
[----:B------:R-:W-:Y:S01]  /*a670*/  FSETP.NE.AND P4, PT, R54, RZ, PT ;  /* 0x000000ff3600720b */ /* 0x000fe20003f85000 */
[----:B---3--:R-:W-:-:S12]  /*a680*/  @!P0 BRA `(.L_x_62) ;  /* 0x0000002800108947 */ /* 0x008fd80003800000 */
.L_x_130:
[----:B------:R-:W4:Y:S01]  /*a690*/  LDTM.x16 R12, tmem[UR6+0x100] ;  /* 0x00010006000c79ee */ /* 0x000f220008240000 */
[----:B------:R-:W-:Y:S02]  /*a6a0*/  FSEL R55, R54, 1, P4 ;  /* 0x3f80000036377808 */ /* 0x000fe40002000000 */
[----:B------:R-:W-:-:S04]  /*a6b0*/  R2UR UR6, R50 ;  /* 0x00000000320672ca */ /* 0x000fc800000e0000 */
[----:B------:R-:W4:Y:S02]  /*a6c0*/  MUFU.RCP R55, R55 ;  /* 0x0000003700377308 */ /* 0x000f240000001000 */
[-C--:B----4-:R-:W-:Y:S02]  /*a6d0*/  FMUL2 R18, R18.F32x2.HI_LO, R55.reuse.F32 ;  /* 0x000000371212724a */ /* 0x090fe40001000000 */
[-C--:B------:R-:W-:Y:S02]  /*a6e0*/  FMUL2 R16, R16.F32x2.HI_LO, R55.reuse.F32 ;  /* 0x000000371010724a */ /* 0x080fe40001000000 */
[-C--:B------:R-:W-:Y:S01]  /*a6f0*/  FMUL2 R14, R14.F32x2.HI_LO, R55.reuse.F32 ;  /* 0x000000370e0e724a */ /* 0x080fe20001000000 */
[----:B------:R-:W-:Y:S01]  /*a700*/  F2FP.F16.F32.PACK_AB R35, R19, R18 ;  /* 0x000000121323723e */ /* 0x000fe200000000ff */
[-C--:B------:R-:W-:Y:S01]  /*a710*/  FMUL2 R12, R12.F32x2.HI_LO, R55.reuse.F32 ;  /* 0x000000370c0c724a */ /* 0x080fe20001000000 */
[----:B------:R-:W-:Y:S01]  /*a720*/  F2FP.F16.F32.PACK_AB R34, R17, R16 ;  /* 0x000000101122723e */ /* 0x000fe200000000ff */
[-C--:B------:R-:W-:Y:S01]  /*a730*/  FMUL2 R20, R20.F32x2.HI_LO, R55.reuse.F32 ;  /* 0x000000371414724a */ /* 0x080fe20001000000 */
[----:B------:R-:W-:Y:S01]  /*a740*/  F2FP.F16.F32.PACK_AB R33, R15, R14 ;  /* 0x0000000e0f21723e */ /* 0x000fe200000000ff */
[-C--:B------:R-:W-:Y:S01]  /*a750*/  FMUL2 R26, R26.F32x2.HI_LO, R55.reuse.F32 ;  /* 0x000000371a1a724a */ /* 0x080fe20001000000 */
[----:B------:R-:W-:Y:S01]  /*a760*/  F2FP.F16.F32.PACK_AB R32, R13, R12 ;  /* 0x0000000c0d20723e */ /* 0x000fe200000000ff */
[-C--:B------:R-:W-:Y:S01]  /*a770*/  FMUL2 R24, R24.F32x2.HI_LO, R55.reuse.F32 ;  /* 0x000000371818724a */ /* 0x080fe20001000000 */
[----:B-1-3--:R-:W1:Y:S01]  /*a780*/  LDTM.x16 R4, tmem[UR6+0x110] ;  /* 0x00011006000479ee */ /* 0x00ae620008240000 */
[----:B------:R-:W-:Y:S01]  /*a790*/  F2FP.F16.F32.PACK_AB R28, R21, R20 ;  /* 0x00000014151c723e */ /* 0x000fe200000000ff */
[----:B------:R-:W-:Y:S01]  /*a7a0*/  FMUL2 R22, R22.F32x2.HI_LO, R55.F32 ;  /* 0x000000371616724a */ /* 0x000fe20001000000 */
[----:B------:R3:W-:Y:S01]  /*a7b0*/  STS.128 [R52], R32 ;  /* 0x0000002034007388 */ /* 0x0007e20000000c00 */
[----:B------:R-:W-:-:S02]  /*a7c0*/  F2FP.F16.F32.PACK_AB R31, R27, R26 ;  /* 0x0000001a1b1f723e */ /* 0x000fc400000000ff */
[----:B------:R-:W-:Y:S02]  /*a7d0*/  F2FP.F16.F32.PACK_AB R30, R25, R24 ;  /* 0x00000018191e723e */ /* 0x000fe400000000ff */
[----:B------:R-:W-:-:S05]  /*a7e0*/  F2FP.F16.F32.PACK_AB R29, R23, R22 ;  /* 0x00000016171d723e */ /* 0x000fca00000000ff */
[----:B------:R4:W-:Y:S01]  /*a7f0*/  STS.128 [R48], R28 ;  /* 0x0000001c30007388 */ /* 0x0009e20000000c00 */
[-C--:B-1----:R-:W-:Y:S02]  /*a800*/  FMUL2 R8, R8.F32x2.HI_LO, R55.reuse.F32 ;  /* 0x000000370808724a */ /* 0x082fe40001000000 */
[-C--:B------:R-:W-:Y:S02]  /*a810*/  FMUL2 R4, R4.F32x2.HI_LO, R55.reuse.F32 ;  /* 0x000000370404724a */ /* 0x080fe40001000000 */
[-C--:B------:R-:W-:Y:S02]  /*a820*/  FMUL2 R18, R18.F32x2.HI_LO, R55.reuse.F32 ;  /* 0x000000371212724a */ /* 0x080fe40001000000 */
[-C--:B------:R-:W-:Y:S02]  /*a830*/  FMUL2 R20, R10.F32x2.HI_LO, R55.reuse.F32 ;  /* 0x000000370a14724a */ /* 0x080fe40001000000 */
[-C--:B------:R-:W-:Y:S01]  /*a840*/  FMUL2 R16, R16.F32x2.HI_LO, R55.reuse.F32 ;  /* 0x000000371010724a */ /* 0x080fe20001000000 */
[----:B------:R-:W-:Y:S01]  /*a850*/  F2FP.F16.F32.PACK_AB R11, R19, R18 ;  /* 0x00000012130b723e */ /* 0x000fe200000000ff */
[-C--:B------:R-:W-:Y:S01]  /*a860*/  FMUL2 R6, R6.F32x2.HI_LO, R55.reuse.F32 ;  /* 0x000000370606724a */ /* 0x080fe20001000000 */
[----:B---3--:R-:W-:Y:S01]  /*a870*/  F2FP.F16.F32.PACK_AB R34, R9, R8 ;  /* 0x000000080922723e */ /* 0x008fe200000000ff */
[-C--:B------:R-:W-:Y:S01]  /*a880*/  FMUL2 R8, R14.F32x2.HI_LO, R55.reuse.F32 ;  /* 0x000000370e08724a */ /* 0x080fe20001000000 */
[----:B------:R-:W-:Y:S01]  /*a890*/  F2FP.F16.F32.PACK_AB R32, R5, R4 ;  /* 0x000000040520723e */ /* 0x000fe200000000ff */
[----:B------:R-:W-:Y:S01]  /*a8a0*/  FMUL2 R4, R12.F32x2.HI_LO, R55.F32 ;  /* 0x000000370c04724a */ /* 0x000fe20001000000 */
[----:B------:R-:W-:-:S02]  /*a8b0*/  F2FP.F16.F32.PACK_AB R35, R21, R20 ;  /* 0x000000141523723e */ /* 0x000fc400000000ff */
[----:B------:R-:W-:Y:S02]  /*a8c0*/  F2FP.F16.F32.PACK_AB R10, R17, R16 ;  /* 0x00000010110a723e */ /* 0x000fe400000000ff */
[----:B------:R-:W1:Y:S01]  /*a8d0*/  LDTM.x16 R12, tmem[UR6+0x120] ;  /* 0x00012006000c79ee */ /* 0x000e620008240000 */
[----:B------:R-:W-:Y:S02]  /*a8e0*/  F2FP.F16.F32.PACK_AB R33, R7, R6 ;  /* 0x000000060721723e */ /* 0x000fe400000000ff */
[----:B------:R-:W-:Y:S02]  /*a8f0*/  F2FP.F16.F32.PACK_AB R9, R9, R8 ;  /* 0x000000080909723e */ /* 0x000fe400000000ff */
[----:B------:R-:W-:Y:S01]  /*a900*/  F2FP.F16.F32.PACK_AB R8, R5, R4 ;  /* 0x000000040508723e */ /* 0x000fe200000000ff */
[----:B------:R-:W-:Y:S04]  /*a910*/  STS.128 [R47], R32 ;  /* 0x000000202f007388 */ /* 0x000fe80000000c00 */
[----:B------:R3:W-:Y:S01]  /*a920*/  STS.128 [R46], R8 ;  /* 0x000000082e007388 */ /* 0x0007e20000000c00 */
[----:B-1----:R-:W-:-:S02]  /*a930*/  FMUL2 R18, R18.F32x2.HI_LO, R55.F32 ;  /* 0x000000371212724a */ /* 0x002fc40001000000 */
        /* <DEDUP_REMOVED lines=10> */
[----:B----4-:R-:W-:Y:S01]  /*a9e0*/  F2FP.F16.F32.PACK_AB R31, R27, R26 ;  /* 0x0000001a1b1f723e */ /* 0x010fe200000000ff */
[----:B------:R-:W-:Y:S01]  /*a9f0*/  FMUL2 R20, R20.F32x2.HI_LO, R55.F32 ;  /* 0x000000371414724a */ /* 0x000fe20001000000 */
[----:B------:R-:W-:Y:S01]  /*aa00*/  F2FP.F16.F32.PACK_AB R30, R25, R24 ;  /* 0x00000018191e723e */ /* 0x000fe200000000ff */
[----:B------:R1:W-:Y:S01]  /*aa10*/  STS.128 [R45], R56 ;  /* 0x000000382d007388 */ /* 0x0003e20000000c00 */
[----:B------:R-:W-:-:S02]  /*aa20*/  F2FP.F16.F32.PACK_AB R29, R23, R22 ;  /* 0x00000016171d723e */ /* 0x000fc400000000ff */
[----:B------:R-:W-:Y:S01]  /*aa30*/  F2FP.F16.F32.PACK_AB R28, R21, R20 ;  /* 0x00000014151c723e */ /* 0x000fe200000000ff */
[----:B---3--:R-:W3:Y:S04]  /*aa40*/  LDTM.x16 R4, tmem[UR6+0x130] ;  /* 0x00013006000479ee */ /* 0x008ee80008240000 */
[----:B------:R4:W-:Y:S01]  /*aa50*/  STS.128 [R44], R28 ;  /* 0x0000001c2c007388 */ /* 0x0009e20000000c00 */
[-C--:B---3--:R-:W-:Y:S02]  /*aa60*/  FMUL2 R34, R10.F32x2.HI_LO, R55.reuse.F32 ;  /* 0x000000370a22724a */ /* 0x088fe40001000000 */
        /* <DEDUP_REMOVED lines=11> */
[----:B------:R-:W-:Y:S01]  /*ab20*/  FMUL2 R6, R6.F32x2.HI_LO, R55.F32 ;  /* 0x000000370606724a */ /* 0x000fe20001000000 */
[----:B------:R-:W3:Y:S01]  /*ab30*/  LDTM.x16 R12, tmem[UR6+0x140] ;  /* 0x00014006000c79ee */ /* 0x000ee20008240000 */
[----:B------:R-:W-:-:S02]  /*ab40*/  F2FP.F16.F32.PACK_AB R9, R9, R8 ;  /* 0x000000080909723e */ /* 0x000fc400000000ff */
[----:B------:R-:W-:Y:S02]  /*ab50*/  F2FP.F16.F32.PACK_AB R8, R5, R4 ;  /* 0x000000040508723e */ /* 0x000fe400000000ff */
[----:B------:R-:W-:-:S05]  /*ab60*/  F2FP.F16.F32.PACK_AB R33, R7, R6 ;  /* 0x000000060721723e */ /* 0x000fca00000000ff */
[----:B------:R-:W-:Y:S04]  /*ab70*/  STS.128 [R43], R32 ;  /* 0x000000202b007388 */ /* 0x000fe80000000c00 */
[----:B------:R5:W-:Y:S01]  /*ab80*/  STS.128 [R42], R8 ;  /* 0x000000082a007388 */ /* 0x000be20000000c00 */
[-C--:B---3--:R-:W-:Y:S02]  /*ab90*/  FMUL2 R18, R18.F32x2.HI_LO, R55.reuse.F32 ;  /* 0x000000371212724a */ /* 0x088fe40001000000 */
[-C--:B------:R-:W-:Y:S02]  /*aba0*/  FMUL2 R16, R16.F32x2.HI_LO, R55.reuse.F32 ;  /* 0x000000371010724a */ /* 0x080fe40001000000 */
[-C--:B------:R-:W-:Y:S01]  /*abb0*/  FMUL2 R14, R14.F32x2.HI_LO, R55.reuse.F32 ;  /* 0x000000370e0e724a */ /* 0x080fe20001000000 */
[----:B-1----:R-:W-:Y:S01]  /*abc0*/  F2FP.F16.F32.PACK_AB R59, R19, R18 ;  /* 0x00000012133b723e */ /* 0x002fe200000000ff */
        /* <DEDUP_REMOVED lines=10> */
[----:B------:R1:W-:Y:S01]  /*ac70*/  STS.128 [R52+0x4000], R56 ;  /* 0x0040003834007388 */ /* 0x0003e20000000c00 */
[----:B------:R-:W-:-:S02]  /*ac80*/  F2FP.F16.F32.PACK_AB R29, R23, R22 ;  /* 0x00000016171d723e */ /* 0x000fc400000000ff */
[----:B------:R-:W-:Y:S01]  /*ac90*/  F2FP.F16.F32.PACK_AB R28, R21, R20 ;  /* 0x00000014151c723e */ /* 0x000fe200000000ff */
[----:B-----5:R-:W3:Y:S04]  /*aca0*/  LDTM.x16 R4, tmem[UR6+0x150] ;  /* 0x00015006000479ee */ /* 0x020ee80008240000 */
[----:B------:R-:W-:Y:S01]  /*acb0*/  STS.128 [R48+0x4000], R28 ;  /* 0x0040001c30007388 */ /* 0x000fe20000000c00 */
        /* <DEDUP_REMOVED lines=17> */
[----:B------:R-:W-:Y:S04]  /*add0*/  STS.128 [R47+0x4000], R32 ;  /* 0x004000202f007388 */ /* 0x000fe80000000c00 */
[----:B------:R4:W-:Y:S01]  /*ade0*/  STS.128 [R46+0x4000], R8 ;  /* 0x004000082e007388 */ /* 0x0009e20000000c00 */
        /* <DEDUP_REMOVED lines=13> */
[----:B------:R-:W-:Y:S01]  /*aec0*/  F2FP.F16.F32.PACK_AB R26, R25, R24 ;  /* 0x00000018191a723e */ /* 0x000fe200000000ff */
[----:B------:R-:W-:Y:S01]  /*aed0*/  STS.128 [R45+0x4000], R56 ;  /* 0x004000382d007388 */ /* 0x000fe20000000c00 */
[----:B------:R-:W-:-:S02]  /*aee0*/  F2FP.F16.F32.PACK_AB R24, R21, R20 ;  /* 0x000000141518723e */ /* 0x000fc400000000ff */
[----:B------:R-:W-:Y:S01]  /*aef0*/  F2FP.F16.F32.PACK_AB R25, R23, R22 ;  /* 0x000000161719723e */ /* 0x000fe200000000ff */
[----:B----4-:R-:W1:Y:S04]  /*af00*/  LDTM.x16 R4, tmem[UR6+0x170] ;  /* 0x00017006000479ee */ /* 0x010e680008240000 */
[----:B------:R-:W-:Y:S01]  /*af10*/  STS.128 [R44+0x4000], R24 ;  /* 0x004000182c007388 */ /* 0x000fe20000000c00 */
[-C--:B-1----:R-:W-:Y:S02]  /*af20*/  FMUL2 R20, R4.F32x2.HI_LO, R55.reuse.F32 ;  /* 0x000000370414724a */ /* 0x082fe40001000000 */
[-C--:B------:R-:W-:Y:S02]  /*af30*/  FMUL2 R4, R6.F32x2.HI_LO, R55.reuse.F32 ;  /* 0x000000370604724a */ /* 0x080fe40001000000 */
[----:B------:R-:W-:-:S02]  /*af40*/  FMUL2 R6, R10.F32x2.HI_LO, R55.F32 ;  /* 0x000000370a06724a */ /* 0x000fc40001000000 */
        /* <DEDUP_REMOVED lines=9> */
[----:B------:R-:W-:Y:S02]  /*afe0*/  F2FP.F16.F32.PACK_AB R11, R19, R18 ;  /* 0x00000012130b723e */ /* 0x000fe400000000ff */
[----:B------:R-:W-:Y:S01]  /*aff0*/  F2FP.F16.F32.PACK_AB R9, R15, R14 ;  /* 0x0000000e0f09723e */ /* 0x000fe200000000ff */
[----:B------:R1:W-:Y:S01]  /*b000*/  STS.128 [R43+0x4000], R4 ;  /* 0x004000042b007388 */ /* 0x0003e20000000c00 */
[----:B------:R-:W-:-:S02]  /*b010*/  F2FP.F16.F32.PACK_AB R10, R17, R16 ;  /* 0x00000010110a723e */ /* 0x000fc400000000ff */
[----:B------:R-:W-:Y:S01]  /*b020*/  F2FP.F16.F32.PACK_AB R8, R13, R12 ;  /* 0x0000000c0d08723e */ /* 0x000fe200000000ff */
[----:B------:R-:W-:Y:S01]  /*b030*/  IMAD.U32 R13, RZ, RZ, UR13 ;  /* 0x0000000dff0d7e24 */ /* 0x000fe2000f8e00ff */
[----:B------:R-:W-:-:S03]  /*b040*/  MOV R12, UR4 ;  /* 0x00000004000c7c02 */ /* 0x000fc60008000f00 */
[----:B------:R3:W-:Y:S01]  /*b050*/  STS.128 [R42+0x4000], R8 ;  /* 0x004000082a007388 */ /* 0x0007e20000000c00 */
[----:B------:R4:W-:Y:S06]  /*b060*/  MEMBAR.ALL.CTA ;  /* 0x0000000000007992 */ /* 0x0009ec0000008000 */
[----:B----4-:R-:W4:Y:S01]  /*b070*/  FENCE.VIEW.ASYNC.S ;  /* 0x00000000000073c6 */ /* 0x010f220000000000 */
[----:B-1----:R-:W-:Y:S01]  /*b080*/  IMAD.U32 R4, RZ, RZ, UR5 ;  /* 0x00000005ff047e24 */ /* 0x002fe2000f8e00ff */
[----:B----4-:R3:W-:Y:S01]  /*b090*/  SYNCS.ARRIVE.TRANS64.ART0 RZ, [UR7+0x60], R0 ;  /* 0x00006000ffff79a7 */ /* 0x0107e20008500007 */
[----:B------:R3:W-:Y:S01]  /*b0a0*/  SYNCS.ARRIVE.TRANS64.ART0 RZ, [UR7+0xd0], R0 ;  /* 0x0000d000ffff79a7 */ /* 0x0007e20008500007 */
[----:B------:R3:W-:Y:S06]  /*b0b0*/  BAR.SYNC.DEFER_BLOCKING R13, 0x40 ;  /* 0x0001000d0000751d */ /* 0x0007ec0000010000 */
[----:B------:R3:W1:Y:S04]  /*b0c0*/  LDS R33, [R49+0x31c] ;  /* 0x00031c0031217984 */ /* 0x0006680000000800 */
[----:B------:R3:W4:Y:S01]  /*b0d0*/  LDS R32, [R49+0x71c] ;  /* 0x00071c0031207984 */ /* 0x0007220000000800 */
[----:B------:R3:W-:Y:S01]  /*b0e0*/  SYNCS.ARRIVE.TRANS64.ART0 RZ, [UR7+0xc8], R0 ;  /* 0x0000c800ffff79a7 */ /* 0x0007e20008500007 */
[----:B------:R-:W5:Y:S02]  /*b0f0*/  SYNCS.PHASECHK.TRANS64.TRYWAIT P0, [UR7+0x98], R12 ;  /* 0x0000980cff0075a7 */ /* 0x000f640008001107 */
[----:B-1-345:R-:W-:Y:S05]  /*b100*/  @!P0 BRA `(.L_x_63) ;  /* 0x0000001c008c8947 */ /* 0x03afea0003800000 */
.L_x_132:
[----:B------:R-:W3:Y:S01]  /*b110*/  SYNCS.PHASECHK.TRANS64.TRYWAIT P0, [UR7+0xe8], R4 ;  /* 0x0000e804ff0075a7 */ /* 0x000ee20008001107 */
[----:B------:R-:W-:-:S04]  /*b120*/  FSETP.NE.AND P5, PT, R33, RZ, PT ;  /* 0x000000ff2100720b */ /* 0x000fc80003fa5000 */
[----:B------:R-:W-:-:S06]  /*b130*/  FSEL R34, R33, 1, P5 ;  /* 0x3f80000021227808 */ /* 0x000fcc0002800000 */
[----:B------:R-:W4:Y:S02]  /*b140*/  MUFU.RCP R34, R34 ;  /* 0x0000002200227308 */ /* 0x000f240000001000 */
[----:B---34-:R-:W-:Y:S05]  /*b150*/  @!P0 BRA `(.L_x_64) ;  /* 0x0000001c00948947 */ /* 0x018fea0003800000 */
.L_x_134:
[----:B------:R-:W-:Y:S01]  /*b160*/  R2UR UR4, R50 ;  /* 0x00000000320472ca */ /* 0x000fe200000e0000 */
[----:B------:R-:W4:Y:S01]  /*b170*/  LDCU.64 UR8, c[0x0][0x3c8] ;  /* 0x00007900ff0877ac */ /* 0x000f220008000a00 */
[----:B------:R-:W5:Y:S01]  /*b180*/  @P4 MUFU.LG2 R54, R54 ;  /* 0x0000003600364308 */ /* 0x000f620000000c00 */
[----:B------:R-:W1:Y:S01]  /*b190*/  LDCU UR5, c[0x0][0x610] ;  /* 0x0000c200ff0577ac */ /* 0x000e620008000800 */
[----:B------:R-:W2:Y:S06]  /*b1a0*/  LDCU.U8 UR15, c[0x0][0x614] ;  /* 0x0000c280ff0f77ac */ /* 0x000eac0008000000 */
[----:B------:R-:W3:Y:S03]  /*b1b0*/  @P5 MUFU.LG2 R33, R33 ;  /* 0x0000002100215308 */ /* 0x000ee60000000c00 */
[----:B-1-3--:R-:W1:Y:S01]  /*b1c0*/  LDTM.x16 R4, tmem[UR4+0x180] ;  /* 0x00018004000479ee */ /* 0x00ae620008240000 */
[----:B------:R-:W-:Y:S01]  /*b1d0*/  UIADD3 UR19, UPT, UPT, UR24, UR19, URZ ;  /* 0x0000001318137290 */ /* 0x000fe2000fffe0ff */
[----:B------:R-:W3:Y:S01]  /*b1e0*/  LDCU.U8 UR28, c[0x0][0x615] ;  /* 0x0000c2a0ff1c77ac */ /* 0x000ee20008000000 */
[----:B------:R-:W1:Y:S01]  /*b1f0*/  LDCU UR25, c[0x0][0x380] ;  /* 0x00007000ff1977ac */ /* 0x000e620008000800 */
[----:B----4-:R-:W-:-:S02]  /*b200*/  UIMAD.WIDE.U32 UR10, UR16, UR8, URZ ;  /* 0x00000008100a72a5 */ /* 0x010fc4000f8e00ff */
[----:B------:R-:W-:Y:S02]  /*b210*/  ULOP3.LUT UR20, UR20, 0x1, URZ, 0x3c, !UPT ;  /* 0x0000000114147892 */ /* 0x000fe4000f8e3cff */
[----:B------:R-:W-:Y:S01]  /*b220*/  ULOP3.LUT UR21, UR21, 0x1, URZ, 0x3c, !UPT ;  /* 0x0000000115157892 */ /* 0x000fe2000f8e3cff */
[-C--:B-1----:R-:W-:Y:S02]  /*b230*/  FMUL2 R10, R10.F32x2.HI_LO, R34.reuse.F32 ;  /* 0x000000220a0a724a */ /* 0x082fe40001000000 */
[-C--:B------:R-:W-:Y:S02]  /*b240*/  FMUL2 R8, R8.F32x2.HI_LO, R34.reuse.F32 ;  /* 0x000000220808724a */ /* 0x080fe40001000000 */
[----:B------:R-:W-:Y:S01]  /*b250*/  FMUL2 R6, R6.F32x2.HI_LO, R34.F32 ;  /* 0x000000220606724a */ /* 0x000fe20001000000 */
[----:B------:R-:W-:Y:S01]  /*b260*/  F2FP.F16.F32.PACK_AB R27, R11, R10 ;  /* 0x0000000a0b1b723e */ /* 0x000fe200000000ff */
        /* <DEDUP_REMOVED lines=10> */
[----:B------:R-:W-:Y:S01]  /*b310*/  STS.128 [R51], R24 ;  /* 0x0000001833007388 */ /* 0x000fe20000000c00 */
[----:B------:R-:W-:-:S02]  /*b320*/  F2FP.F16.F32.PACK_AB R21, R15, R14 ;  /* 0x0000000e0f15723e */ /* 0x000fc400000000ff */
[----:B------:R-:W-:Y:S01]  /*b330*/  F2FP.F16.F32.PACK_AB R20, R29, R28 ;  /* 0x0000001c1d14723e */ /* 0x000fe200000000ff */
[----:B------:R-:W1:Y:S04]  /*b340*/  LDTM.x16 R4, tmem[UR4+0x190] ;  /* 0x00019004000479ee */ /* 0x000e680008240000 */
[----:B------:R4:W-:Y:S01]  /*b350*/  STS.128 [R41], R20 ;  /* 0x0000001429007388 */ /* 0x0009e20000000c00 */
        /* <DEDUP_REMOVED lines=11> */
[----:B----4-:R-:W-:Y:S01]  /*b410*/  F2FP.F16.F32.PACK_AB R23, R19, R18 ;  /* 0x000000121317723e */ /* 0x010fe200000000ff */
        /* <DEDUP_REMOVED lines=59> */
[----:B------:R-:W-:Y:S01]  /*b7d0*/  STS.128 [R51+0x4000], R24 ;  /* 0x0040001833007388 */ /* 0x000fe20000000c00 */
[----:B------:R-:W-:-:S02]  /*b7e0*/  F2FP.F16.F32.PACK_AB R21, R15, R14 ;  /* 0x0000000e0f15723e */ /* 0x000fc400000000ff */
[----:B------:R-:W-:Y:S01]  /*b7f0*/  F2FP.F16.F32.PACK_AB R20, R29, R28 ;  /* 0x0000001c1d14723e */ /* 0x000fe200000000ff */
[----:B------:R-:W1:Y:S04]  /*b800*/  LDTM.x16 R4, tmem[UR4+0x1d0] ;  /* 0x0001d004000479ee */ /* 0x000e680008240000 */
[----:B------:R4:W-:Y:S01]  /*b810*/  STS.128 [R41+0x4000], R20 ;  /* 0x0040001429007388 */ /* 0x0009e20000000c00 */
        /* <DEDUP_REMOVED lines=36> */
[----:B------:R-:W1:Y:S01]  /*ba60*/  LDTM.x16 R4, tmem[UR4+0x1f0] ;  /* 0x0001f004000479ee */ /* 0x000e620008240000 */
[----:B------:R-:W-:-:S03]  /*ba70*/  USHF.R.S32.HI UR4, URZ, 0x1f, UR16 ;  /* 0x0000001fff047899 */ /* 0x000fc60008011410 */
[----:B------:R-:W-:Y:S01]  /*ba80*/  STS.128 [R37+0x4000], R20 ;  /* 0x0040001425007388 */ /* 0x000fe20000000c00 */
[----:B------:R-:W-:Y:S02]  /*ba90*/  UIMAD UR4, UR4, UR8, URZ ;  /* 0x00000008040472a4 */ /* 0x000fe4000f8e02ff */
[----:B------:R-:W-:Y:S02]  /*baa0*/  USHF.R.S32.HI UR8, URZ, 0x1f, UR18 ;  /* 0x0000001fff087899 */ /* 0x000fe40008011412 */
[----:B------:R-:W-:Y:S02]  /*bab0*/  UIMAD UR6, UR16, UR9, UR4 ;  /* 0x00000009100672a4 */ /* 0x000fe4000f8e0204 */
[----:B------:R-:W-:Y:S01]  /*bac0*/  UIMAD.WIDE.U32 UR4, UR19, UR5, URZ ;  /* 0x00000005130472a5 */ /* 0x000fe2000f8e00ff */
[----:B------:R-:W4:Y:S03]  /*bad0*/  LDCU.64 UR16, c[0x0][0x618] ;  /* 0x0000c300ff1077ac */ /* 0x000f260008000a00 */
[----:B------:R-:W-:-:S02]  /*bae0*/  UIADD3 UR4, UPT, UPT, UR19, -UR5, URZ ;  /* 0x8000000513047290 */ /* 0x000fc4000fffe0ff */
[----:B------:R-:W-:Y:S02]  /*baf0*/  UIADD3 UR6, UPT, UPT, UR11, UR6, URZ ;  /* 0x000000060b067290 */ /* 0x000fe4000fffe0ff */
[----:B--2---:R-:W-:Y:S02]  /*bb00*/  USHF.R.U32.HI UR4, URZ, UR15, UR4 ;  /* 0x0000000fff047299 */ /* 0x004fe40008011604 */
[----:B------:R-:W-:Y:S01]  /*bb10*/  USHF.L.U32 UR9, UR14, 0x8, URZ ;  /* 0x000000080e097899 */ /* 0x000fe200080006ff */
[-C--:B-1----:R-:W-:Y:S01]  /*bb20*/  FMUL2 R14, R14.F32x2.HI_LO, R34.reuse.F32 ;  /* 0x000000220e0e724a */ /* 0x082fe20001000000 */
[----:B------:R-:W-:Y:S01]  /*bb30*/  UIADD3 UR4, UPT, UPT, UR5, UR4, URZ ;  /* 0x0000000405047290 */ /* 0x000fe2000fffe0ff */
[-C--:B------:R-:W-:Y:S01]  /*bb40*/  FMUL2 R30, R8.F32x2.HI_LO, R34.reuse.F32 ;  /* 0x00000022081e724a */ /* 0x080fe20001000000 */
[----:B------:R-:W1:Y:S01]  /*bb50*/  LDCU.64 UR14, c[0x0][0x3b0] ;  /* 0x00007600ff0e77ac */ /* 0x000e620008000a00 */
[----:B------:R-:W-:Y:S01]  /*bb60*/  FMUL2 R28, R4.F32x2.HI_LO, R34.F32 ;  /* 0x00000022041c724a */ /* 0x000fe20001000000 */
[----:B------:R-:W-:Y:S01]  /*bb70*/  F2FP.F16.F32.PACK_AB R9, R15, R14 ;  /* 0x0000000e0f09723e */ /* 0x000fe200000000ff */
[-C--:B------:R-:W-:Y:S01]  /*bb80*/  FMUL2 R4, R6.F32x2.HI_LO, R34.reuse.F32 ;  /* 0x000000220604724a */ /* 0x080fe20001000000 */
[----:B------:R-:W2:Y:S01]  /*bb90*/  LDC.64 R14, c[0x0][0x3d0] ;  /* 0x0000f400ff0e7b82 */ /* 0x000ea20000000a00 */
[----:B------:R-:W-:-:S02]  /*bba0*/  FMUL2 R6, R10.F32x2.HI_LO, R34.F32 ;  /* 0x000000220a06724a */ /* 0x000fc40001000000 */
[----:B------:R-:W-:Y:S01]  /*bbb0*/  FMUL2 R16, R16.F32x2.HI_LO, R34.F32 ;  /* 0x000000221010724a */ /* 0x000fe20001000000 */
[----:B------:R-:W-:Y:S01]  /*bbc0*/  F2FP.F16.F32.PACK_AB R5, R5, R4 ;  /* 0x000000040505723e */ /* 0x000fe200000000ff */
[----:B------:R-:W-:Y:S01]  /*bbd0*/  FMUL2 R12, R12.F32x2.HI_LO, R34.F32 ;  /* 0x000000220c0c724a */ /* 0x000fe20001000000 */
[----:B------:R-:W-:Y:S01]  /*bbe0*/  F2FP.F16.F32.PACK_AB R7, R7, R6 ;  /* 0x000000060707723e */ /* 0x000fe200000000ff */
[----:B------:R-:W-:Y:S01]  /*bbf0*/  FMUL2 R18, R18.F32x2.HI_LO, R34.F32 ;  /* 0x000000221212724a */ /* 0x000fe20001000000 */
[----:B------:R-:W-:Y:S02]  /*bc00*/  F2FP.F16.F32.PACK_AB R10, R17, R16 ;  /* 0x00000010110a723e */ /* 0x000fe400000000ff */
[----:B------:R-:W-:Y:S01]  /*bc10*/  F2FP.F16.F32.PACK_AB R8, R13, R12 ;  /* 0x0000000c0d08723e */ /* 0x000fe200000000ff */
[----:B------:R-:W5:Y:S01]  /*bc20*/  @P4 LDC R16, c[0x0][0x600] ;  /* 0x00018000ff104b82 */ /* 0x000f620000000800 */
[----:B------:R-:W-:Y:S02]  /*bc30*/  F2FP.F16.F32.PACK_AB R6, R31, R30 ;  /* 0x0000001e1f06723e */ /* 0x000fe400000000ff */
[----:B------:R-:W-:-:S02]  /*bc40*/  F2FP.F16.F32.PACK_AB R4, R29, R28 ;  /* 0x0000001c1d04723e */ /* 0x000fc400000000ff */
[----:B------:R-:W-:Y:S01]  /*bc50*/  F2FP.F16.F32.PACK_AB R11, R19, R18 ;  /* 0x00000012130b723e */ /* 0x000fe200000000ff */
[----:B------:R-:W-:Y:S01]  /*bc60*/  IMAD.U32 R19, RZ, RZ, UR11 ;  /* 0x0000000bff137e24 */ /* 0x000fe2000f8e00ff */
[----:B------:R-:W-:Y:S01]  /*bc70*/  MOV R19, UR6 ;  /* 0x0000000600137c02 */ /* 0x000fe20008000f00 */
[----:B------:R-:W1:Y:S01]  /*bc80*/  @P5 LDC R13, c[0x0][0x600] ;  /* 0x00018000ff0d5b82 */ /* 0x000e620000000800 */
[----:B------:R1:W-:Y:S01]  /*bc90*/  STS.128 [R36+0x4000], R4 ;  /* 0x0040000424007388 */ /* 0x0003e20000000c00 */
[----:B------:R-:W-:Y:S01]  /*bca0*/  IMAD.U32 R18, RZ, RZ, UR10 ;  /* 0x0000000aff127e24 */ /* 0x000fe2000f8e00ff */
[----:B------:R-:W-:Y:S01]  /*bcb0*/  UIADD3 UR6, UPT, UPT, -UR9, UR25, URZ ;  /* 0x0000001909067290 */ /* 0x000fe2000fffe1ff */
[----:B--2---:R-:W-:Y:S01]  /*bcc0*/  IMAD R12, R14, UR8, RZ ;  /* 0x000000080e0c7c24 */ /* 0x004fe2000f8e02ff */
[----:B---3--:R-:W-:Y:S01]  /*bcd0*/  USHF.R.U32.HI UR8, URZ, UR28, UR4 ;  /* 0x0000001cff087299 */ /* 0x008fe20008011604 */
[----:B------:R2:W-:Y:S01]  /*bce0*/  STS.128 [R3+0x4000], R8 ;  /* 0x0040000803007388 */ /* 0x0005e20000000c00 */
[----:B------:R-:W3:Y:S01]  /*bcf0*/  LDCU.U8 UR28, c[0x0][0x620] ;  /* 0x0000c400ff1c77ac */ /* 0x000ee20008000000 */
[----:B------:R-:W-:Y:S01]  /*bd00*/  IMAD R12, R15, UR18, R12 ;  /* 0x000000120f0c7c24 */ /* 0x000fe2000f8e020c */
[----:B------:R-:W-:Y:S01]  /*bd10*/  ISETP.LT.AND P3, PT, R2, UR6, PT ;  /* 0x0000000602007c0c */ /* 0x000fe2000bf61270 */
[----:B------:R4:W-:Y:S06]  /*bd20*/  MEMBAR.ALL.CTA ;  /* 0x0000000000007992 */ /* 0x0009ec0000008000 */
[----:B----4-:R-:W4:Y:S01]  /*bd30*/  FENCE.VIEW.ASYNC.S ;  /* 0x00000000000073c6 */ /* 0x010f220000000000 */
[----:B------:R-:W-:Y:S01]  /*bd40*/  IMAD.WIDE.U32 R14, R14, UR18, R18 ;  /* 0x000000120e0e7c25 */ /* 0x000fe2000f8e0012 */
[----:B------:R-:W-:-:S02]  /*bd50*/  UIADD3 UR10, UPT, UPT, UR6, -0x80, URZ ;  /* 0xffffff80060a7890 */ /* 0x000fc4000fffe0ff */
[----:B------:R-:W-:Y:S01]  /*bd60*/  UIMAD.WIDE.U32 UR4, UR8, UR17, URZ ;  /* 0x00000011080472a5 */ /* 0x000fe2000f8e00ff */
[----:B------:R-:W-:Y:S01]  /*bd70*/  IMAD.IADD R12, R15, 0x1, R12 ;  /* 0x000000010f0c7824 */ /* 0x000fe200078e020c */
[----:B------:R-:W-:Y:S01]  /*bd80*/  IADD3 R14, P1, P0, R14, UR9, R2 ;  /* 0x000000090e0e7c10 */ /* 0x000fe2000f83e002 */
[----:B------:R-:W-:Y:S01]  /*bd90*/  USHF.R.S32.HI UR9, URZ, 0x1f, UR9 ;  /* 0x0000001fff097899 */ /* 0x000fe20008011409 */
[----:B------:R-:W-:Y:S01]  /*bda0*/  ISETP.LT.AND P2, PT, R2, UR10, PT ;  /* 0x0000000a02007c0c */ /* 0x000fe2000bf41270 */
[----:B------:R-:W-:Y:S01]  /*bdb0*/  UIADD3 UR4, UPT, UPT, UR8, -UR5, URZ ;  /* 0x8000000508047290 */ /* 0x000fe2000fffe0ff */
[----:B-----5:R-:W-:Y:S01]  /*bdc0*/  @P4 FFMA R16, R53, R16, R54 ;  /* 0x0000001035104223 */ /* 0x020fe20000000036 */
[----:B------:R-:W5:Y:S01]  /*bdd0*/  LDCU UR6, c[0x0][0x624] ;  /* 0x0000c480ff0677ac */ /* 0x000f620008000800 */
[----:B-1----:R-:W-:Y:S01]  /*bde0*/  @P5 FFMA R13, R32, R13, R33 ;  /* 0x0000000d200d5223 */ /* 0x002fe20000000021 */
[----:B---3--:R-:W-:Y:S01]  /*bdf0*/  USHF.R.U32.HI UR4, URZ, UR28, UR4 ;  /* 0x0000001cff047299 */ /* 0x008fe20008011604 */
[----:B------:R-:W1:Y:S01]  /*be00*/  LDCU.U8 UR28, c[0x0][0x621] ;  /* 0x0000c420ff1c77ac */ /* 0x000e620008000000 */
[----:B------:R-:W-:Y:S01]  /*be10*/  IADD3.X R7, PT, PT, R12, UR9, RZ, P1, P0 ;  /* 0x000000090c077c10 */ /* 0x000fe20008fe04ff */
[----:B------:R-:W3:Y:S01]  /*be20*/  LDCU UR11, c[0x0][0x60c] ;  /* 0x0000c180ff0b77ac */ /* 0x000ee20008000800 */
[----:B------:R-:W-:Y:S01]  /*be30*/  LEA R6, P0, R14, UR14, 0x2 ;  /* 0x0000000e0e067c11 */ /* 0x000fe2000f8010ff */
[----:B----4-:R2:W-:Y:S01]  /*be40*/  SYNCS.ARRIVE.TRANS64.ART0 RZ, [UR7+0x68], R0 ;  /* 0x00006800ffff79a7 */ /* 0x0105e20008500007 */
[----:B------:R-:W-:Y:S01]  /*be50*/  MOV R5, 0xff800000 ;  /* 0xff80000000057802 */ /* 0x000fe20000000f00 */
[----:B------:R-:W-:Y:S01]  /*be60*/  @P4 FMUL R5, R16, 0.69314718246459960938 ;  /* 0x3f31721810054820 */ /* 0x000fe20000400000 */
[----:B------:R-:W-:Y:S01]  /*be70*/  MOV R4, 0xff800000 ;  /* 0xff80000000047802 */ /* 0x000fe20000000f00 */
[----:B------:R-:W-:Y:S01]  /*be80*/  @P5 FMUL R4, R13, 0.69314718246459960938 ;  /* 0x3f3172180d045820 */ /* 0x000fe20000400000 */
[----:B------:R-:W-:Y:S01]  /*be90*/  LEA.HI.X R7, R14, UR15, R7, 0x2, P0 ;  /* 0x0000000f0e077c11 */ /* 0x000fe200080f1407 */
[----:B------:R-:W-:Y:S01]  /*bea0*/  UIADD3 UR4, UPT, UPT, UR5, UR4, URZ ;  /* 0x0000000405047290 */ /* 0x000fe2000fffe0ff */
[----:B------:R2:W-:Y:S01]  /*beb0*/  SYNCS.ARRIVE.TRANS64.ART0 RZ, [UR7+0xd8], R0 ;  /* 0x0000d800ffff79a7 */ /* 0x0005e20008500007 */
[----:B-----5:R-:W-:-:S02]  /*bec0*/  UISETP.GE.AND UP0, UPT, UR19, UR6, UPT ;  /* 0x000000061300728c */ /* 0x020fc4000bf06270 */
[----:B------:R2:W-:Y:S01]  /*bed0*/  @P3 STG.E desc[UR26][R6.64], R5 ;  /* 0x0000000506003986 */ /* 0x0005e2000c10191a */
[----:B-1----:R-:W-:-:S03]  /*bee0*/  USHF.R.U32.HI UR18, URZ, UR28, UR4 ;  /* 0x0000001cff127299 */ /* 0x002fc60008011604 */
[----:B------:R2:W-:Y:S01]  /*bef0*/  @P2 STG.E desc[UR26][R6.64+0x200], R4 ;  /* 0x0002000406002986 */ /* 0x0005e2000c10191a */
[----:B------:R-:W-:-:S04]  /*bf00*/  UIADD3 UR4, UPT, UPT, -UR18, URZ, URZ ;  /* 0x000000ff12047290 */ /* 0x000fc8000fffe1ff */
[----:B------:R-:W-:Y:S02]  /*bf10*/  UIMAD UR16, UR16, UR4, UR8 ;  /* 0x00000004101072a4 */ /* 0x000fe4000f8e0208 */
[----:B------:R-:W-:-:S04]  /*bf20*/  UIADD3 UR4, UPT, UPT, -UR8, URZ, URZ ;  /* 0x000000ff08047290 */ /* 0x000fc8000fffe1ff */
[----:B---3--:R-:W-:Y:S01]  /*bf30*/  UIMAD UR14, UR11, UR4, UR19 ;  /* 0x000000040b0e72a4 */ /* 0x008fe2000f8e0213 */
[----:B------:R-:W-:Y:S11]  /*bf40*/  BRA.U !UP0, `(.L_x_65) ;  /* 0xffffffd908807547 */ /* 0x000ff6000b83ffff */
.L_x_56:
[----:B------:R-:W-:-:S06]  /*bf50*/  USHF.L.U32 UR4, UR20, 0x1f, URZ ;  /* 0x0000001f14047899 */ /* 0x000fcc00080006ff */
[----:B--2---:R-:W-:-:S04]  /*bf60*/  MOV R0, UR4 ;  /* 0x0000000400007c02 */ /* 0x004fc80008000f00 */
[----:B------:R-:W1:Y:S02]  /*bf70*/  SYNCS.PHASECHK.TRANS64.TRYWAIT P0, [UR7+0xe8], R0 ;  /* 0x0000e800ff0075a7 */ /* 0x000e640008001107 */
[----:B-1----:R-:W-:Y:S05]  /*bf80*/  @!P0 BRA `(.L_x_66) ;  /* 0x0000001000248947 */ /* 0x002fea0003800000 */
.L_x_136:
[----:B------:R-:W-:Y:S06]  /*bf90*/  BAR.ARV 0x2, 0x1a0 ;  /* 0x0086800000007b1d */ /* 0x000fec0000002000 */
[----:B------:R-:W-:Y:S05]  /*bfa0*/  EXIT ;  /* 0x000000000000794d */ /* 0x000fea0003800000 */
.L_x_3:
[----:B------:R-:W-:Y:S02]  /*bfb0*/  MOV R4, UR6 ;  /* 0x0000000600047c02 */ /* 0x000fe40008000f00 */
[-C--:B------:R-:W-:Y:S02]  /*bfc0*/  MOV R8, R6.reuse ;  /* 0x0000000600087202 */ /* 0x080fe40000000f00 */
[----:B------:R-:W-:-:S07]  /*bfd0*/  MOV R9, R6 ;  /* 0x0000000600097202 */ /* 0x000fce0000000f00 */
.L_x_67:
[----:B--2---:R2:W3:Y:S02]  /*bfe0*/  SYNCS.PHASECHK.TRANS64.TRYWAIT P0, [R4+URZ+0xd0], R9 ;  /* 0x0000d009040075a7 */ /* 0x0044e400080011ff */
[----:B---3--:R-:W-:Y:S05]  /*bff0*/  @!P0 NANOSLEEP.SYNCS 0x989680 ;  /* 0x009896800000895d */ /* 0x008fea0003900000 */
[----:B------:R-:W3:Y:S02]  /*c000*/  @!P0 SYNCS.PHASECHK.TRANS64 P0, [R4+URZ+0xd0], R9 ;  /* 0x0000d009040085a7 */ /* 0x000ee400080010ff */
[----:B---3--:R-:W-:Y:S05]  /*c010*/  @!P0 BRA `(.L_x_67) ;  /* 0xfffffffc00f08947 */ /* 0x008fea000383ffff */
[----:B------:R-:W-:Y:S05]  /*c020*/  BRA `(.L_x_68) ;  /* 0xffffff4800487947 */ /* 0x000fea000383ffff */
.L_x_4:
[----:B--2---:R-:W-:Y:S02]  /*c030*/  MOV R4, UR6 ;  /* 0x0000000600047c02 */ /* 0x004fe40008000f00 */
[-C--:B------:R-:W-:Y:S02]  /*c040*/  MOV R8, R6.reuse ;  /* 0x0000000600087202 */ /* 0x080fe40000000f00 */
[----:B------:R-:W-:-:S07]  /*c050*/  MOV R9, R6 ;  /* 0x0000000600097202 */ /* 0x000fce0000000f00 */
.L_x_69:
[----:B--2---:R2:W3:Y:S02]  /*c060*/  SYNCS.PHASECHK.TRANS64.TRYWAIT P0, [R4+URZ+0xd8], R9 ;  /* 0x0000d809040075a7 */ /* 0x0044e400080011ff */
[----:B---3--:R-:W-:Y:S05]  /*c070*/  @!P0 NANOSLEEP.SYNCS 0x989680 ;  /* 0x009896800000895d */ /* 0x008fea0003900000 */
[----:B------:R-:W3:Y:S02]  /*c080*/  @!P0 SYNCS.PHASECHK.TRANS64 P0, [R4+URZ+0xd8], R9 ;  /* 0x0000d809040085a7 */ /* 0x000ee400080010ff */
[----:B---3--:R-:W-:Y:S05]  /*c090*/  @!P0 BRA `(.L_x_69) ;  /* 0xfffffffc00f08947 */ /* 0x008fea000383ffff */
[----:B------:R-:W-:Y:S05]  /*c0a0*/  BRA `(.L_x_70) ;  /* 0xffffff48003c7947 */ /* 0x000fea000383ffff */
.L_x_11:
[----:B------:R-:W-:Y:S02]  /*c0b0*/  MOV R6, UR20 ;  /* 0x0000001400067c02 */ /* 0x000fe40008000f00 */
[----:B------:R-:W-:Y:S02]  /*c0c0*/  MOV R7, UR20 ;  /* 0x0000001400077c02 */ /* 0x000fe40008000f00 */
[----:B------:R-:W-:-:S07]  /*c0d0*/  MOV R4, UR23 ;  /* 0x0000001700047c02 */ /* 0x000fce0008000f00 */
.L_x_71:
[----:B-1----:R1:W2:Y:S02]  /*c0e0*/  SYNCS.PHASECHK.TRANS64.TRYWAIT P0, [R4+URZ], R7 ;  /* 0x00000007040075a7 */ /* 0x0022a400080011ff */
[----:B--2---:R-:W-:Y:S05]  /*c0f0*/  @!P0 NANOSLEEP.SYNCS 0x989680 ;  /* 0x009896800000895d */ /* 0x004fea0003900000 */
[----:B------:R-:W2:Y:S02]  /*c100*/  @!P0 SYNCS.PHASECHK.TRANS64 P0, [R4+URZ], R7 ;  /* 0x00000007040085a7 */ /* 0x000ea400080010ff */
[----:B--2---:R-:W-:Y:S05]  /*c110*/  @!P0 BRA `(.L_x_71) ;  /* 0xfffffffc00f08947 */ /* 0x004fea000383ffff */
[----:B------:R-:W-:Y:S05]  /*c120*/  BRA `(.L_x_72) ;  /* 0xffffff5000b07947 */ /* 0x000fea000383ffff */
.L_x_12:
[----:B------:R-:W-:Y:S02]  /*c130*/  MOV R6, UR4 ;  /* 0x0000000400067c02 */ /* 0x000fe40008000f00 */
[----:B------:R-:W-:Y:S02]  /*c140*/  MOV R7, UR4 ;  /* 0x0000000400077c02 */ /* 0x000fe40008000f00 */
[----:B------:R-:W-:-:S07]  /*c150*/  MOV R4, UR22 ;  /* 0x0000001600047c02 */ /* 0x000fce0008000f00 */
.L_x_73:
[----:B-1----:R1:W2:Y:S02]  /*c160*/  SYNCS.PHASECHK.TRANS64.TRYWAIT P0, [R4+URZ+0x20], R7 ;  /* 0x00002007040075a7 */ /* 0x0022a400080011ff */
[----:B--2---:R-:W-:Y:S05]  /*c170*/  @!P0 NANOSLEEP.SYNCS 0x989680 ;  /* 0x009896800000895d */ /* 0x004fea0003900000 */
[----:B------:R-:W2:Y:S02]  /*c180*/  @!P0 SYNCS.PHASECHK.TRANS64 P0, [R4+URZ+0x20], R7 ;  /* 0x00002007040085a7 */ /* 0x000ea400080010ff */
[----:B--2---:R-:W-:Y:S05]  /*c190*/  @!P0 BRA `(.L_x_73) ;  /* 0xfffffffc00f08947 */ /* 0x004fea000383ffff */
[----:B------:R-:W-:Y:S05]  /*c1a0*/  BRA `(.L_x_74) ;  /* 0xffffff5000a47947 */ /* 0x000fea000383ffff */
.L_x_13:
[----:B------:R-:W-:Y:S02]  /*c1b0*/  MOV R6, UR20 ;  /* 0x0000001400067c02 */ /* 0x000fe40008000f00 */
[----:B------:R-:W-:Y:S02]  /*c1c0*/  MOV R7, UR20 ;  /* 0x0000001400077c02 */ /* 0x000fe40008000f00 */
[----:B------:R-:W-:-:S07]  /*c1d0*/  MOV R4, UR23 ;  /* 0x0000001700047c02 */ /* 0x000fce0008000f00 */
.L_x_75:
[----:B-1----:R1:W2:Y:S02]  /*c1e0*/  SYNCS.PHASECHK.TRANS64.TRYWAIT P0, [R4+URZ+0x8], R7 ;  /* 0x00000807040075a7 */ /* 0x0022a400080011ff */
[----:B--2---:R-:W-:Y:S05]  /*c1f0*/  @!P0 NANOSLEEP.SYNCS 0x989680 ;  /* 0x009896800000895d */ /* 0x004fea0003900000 */
[----:B------:R-:W2:Y:S02]  /*c200*/  @!P0 SYNCS.PHASECHK.TRANS64 P0, [R4+URZ+0x8], R7 ;  /* 0x00000807040085a7 */ /* 0x000ea400080010ff */
[----:B--2---:R-:W-:Y:S05]  /*c210*/  @!P0 BRA `(.L_x_75) ;  /* 0xfffffffc00f08947 */ /* 0x004fea000383ffff */
[----:B------:R-:W-:Y:S05]  /*c220*/  BRA `(.L_x_76) ;  /* 0xffffff5400587947 */ /* 0x000fea000383ffff */
.L_x_15:
[----:B------:R-:W-:Y:S02]  /*c230*/  MOV R20, UR4 ;  /* 0x0000000400147c02 */ /* 0x000fe40008000f00 */
[----:B------:R-:W-:Y:S02]  /*c240*/  MOV R21, UR4 ;  /* 0x0000000400157c02 */ /* 0x000fe40008000f00 */
[----:B------:R-:W-:Y:S07]  /*c250*/  MOV R16, UR61 ;  /* 0x0000003d00107c02 */ /* 0x000fee0008000f00 */
.L_x_77:
[----:B-1----:R1:W3:Y:S02]  /*c260*/  SYNCS.PHASECHK.TRANS64.TRYWAIT P0, [R16+URZ], R21 ;  /* 0x00000015100075a7 */ /* 0x0022e400080011ff */
[----:B---3--:R-:W-:Y:S05]  /*c270*/  @!P0 NANOSLEEP.SYNCS 0x989680 ;  /* 0x009896800000895d */ /* 0x008fea0003900000 */
[----:B------:R-:W3:Y:S02]  /*c280*/  @!P0 SYNCS.PHASECHK.TRANS64 P0, [R16+URZ], R21 ;  /* 0x00000015100085a7 */ /* 0x000ee400080010ff */
[----:B---3--:R-:W-:Y:S05]  /*c290*/  @!P0 BRA `(.L_x_77) ;  /* 0xfffffffc00f08947 */ /* 0x008fea000383ffff */
[----:B------:R-:W-:Y:S05]  /*c2a0*/  BRA `(.L_x_78) ;  /* 0xffffff5800247947 */ /* 0x000fea000383ffff */
.L_x_16:
[----:B------:R-:W-:Y:S02]  /*c2b0*/  MOV R22, UR22 ;  /* 0x0000001600167c02 */ /* 0x000fe40008000f00 */
[----:B------:R-:W-:Y:S02]  /*c2c0*/  MOV R23, UR22 ;  /* 0x0000001600177c02 */ /* 0x000fe40008000f00 */
[----:B------:R-:W-:Y:S07]  /*c2d0*/  MOV R20, UR23 ;  /* 0x0000001700147c02 */ /* 0x000fee0008000f00 */
.L_x_79:
[----:B-1----:R1:W3:Y:S02]  /*c2e0*/  SYNCS.PHASECHK.TRANS64.TRYWAIT P0, [R20+URZ+0x60], R23 ;  /* 0x00006017140075a7 */ /* 0x0022e400080011ff */
[----:B---3--:R-:W-:Y:S05]  /*c2f0*/  @!P0 NANOSLEEP.SYNCS 0x989680 ;  /* 0x009896800000895d */ /* 0x008fea0003900000 */
[----:B------:R-:W3:Y:S02]  /*c300*/  @!P0 SYNCS.PHASECHK.TRANS64 P0, [R20+URZ+0x60], R23 ;  /* 0x00006017140085a7 */ /* 0x000ee400080010ff */
[----:B---3--:R-:W-:Y:S05]  /*c310*/  @!P0 BRA `(.L_x_79) ;  /* 0xfffffffc00f08947 */ /* 0x008fea000383ffff */
[----:B------:R-:W-:Y:S05]  /*c320*/  BRA `(.L_x_80) ;  /* 0xffffff5800287947 */ /* 0x000fea000383ffff */
.L_x_17:
[----:B------:R-:W-:Y:S02]  /*c330*/  MOV R22, UR22 ;  /* 0x0000001600167c02 */ /* 0x000fe40008000f00 */
[----:B------:R-:W-:Y:S02]  /*c340*/  MOV R23, UR22 ;  /* 0x0000001600177c02 */ /* 0x000fe40008000f00 */
[----:B------:R-:W-:Y:S07]  /*c350*/  MOV R20, UR23 ;  /* 0x0000001700147c02 */ /* 0x000fee0008000f00 */
.L_x_81:
[----:B-1----:R1:W2:Y:S02]  /*c360*/  SYNCS.PHASECHK.TRANS64.TRYWAIT P0, [R20+URZ+0x70], R23 ;  /* 0x00007017140075a7 */ /* 0x0022a400080011ff */
[----:B--2---:R-:W-:Y:S05]  /*c370*/  @!P0 NANOSLEEP.SYNCS 0x989680 ;  /* 0x009896800000895d */ /* 0x004fea0003900000 */
[----:B------:R-:W2:Y:S02]  /*c380*/  @!P0 SYNCS.PHASECHK.TRANS64 P0, [R20+URZ+0x70], R23 ;  /* 0x00007017140085a7 */ /* 0x000ea400080010ff */
[----:B--2---:R-:W-:Y:S05]  /*c390*/  @!P0 BRA `(.L_x_81) ;  /* 0xfffffffc00f08947 */ /* 0x004fea000383ffff */
[----:B------:R-:W-:Y:S05]  /*c3a0*/  BRA `(.L_x_82) ;  /* 0xffffff5800b07947 */ /* 0x000fea000383ffff */
.L_x_18:
[----:B------:R-:W-:Y:S02]  /*c3b0*/  MOV R20, UR4 ;  /* 0x0000000400147c02 */ /* 0x000fe40008000f00 */
[----:B------:R-:W-:Y:S02]  /*c3c0*/  MOV R21, UR4 ;  /* 0x0000000400157c02 */ /* 0x000fe40008000f00 */
[----:B------:R-:W-:Y:S07]  /*c3d0*/  MOV R16, UR59 ;  /* 0x0000003b00107c02 */ /* 0x000fee0008000f00 */
.L_x_83:
[----:B-1----:R1:W2:Y:S02]  /*c3e0*/  SYNCS.PHASECHK.TRANS64.TRYWAIT P0, [R16+URZ], R21 ;  /* 0x00000015100075a7 */ /* 0x0022a400080011ff */
[----:B--2---:R-:W-:Y:S05]  /*c3f0*/  @!P0 NANOSLEEP.SYNCS 0x989680 ;  /* 0x009896800000895d */ /* 0x004fea0003900000 */
[----:B------:R-:W2:Y:S02]  /*c400*/  @!P0 SYNCS.PHASECHK.TRANS64 P0, [R16+URZ], R21 ;  /* 0x00000015100085a7 */ /* 0x000ea400080010ff */
[----:B--2---:R-:W-:Y:S05]  /*c410*/  @!P0 BRA `(.L_x_83) ;  /* 0xfffffffc00f08947 */ /* 0x004fea000383ffff */
[----:B------:R-:W-:Y:S05]  /*c420*/  BRA `(.L_x_84) ;  /* 0xffffff5800f47947 */ /* 0x000fea000383ffff */
.L_x_19:
[----:B------:R-:W-:Y:S02]  /*c430*/  MOV R22, UR22 ;  /* 0x0000001600167c02 */ /* 0x000fe40008000f00 */
[----:B------:R-:W-:Y:S02]  /*c440*/  MOV R23, UR22 ;  /* 0x0000001600177c02 */ /* 0x000fe40008000f00 */
[----:B------:R-:W-:Y:S07]  /*c450*/  MOV R20, UR23 ;  /* 0x0000001700147c02 */ /* 0x000fee0008000f00 */
.L_x_85:
[----:B-1----:R1:W2:Y:S02]  /*c460*/  SYNCS.PHASECHK.TRANS64.TRYWAIT P0, [R20+URZ+0x68], R23 ;  /* 0x00006817140075a7 */ /* 0x0022a400080011ff */
[----:B--2---:R-:W-:Y:S05]  /*c470*/  @!P0 NANOSLEEP.SYNCS 0x989680 ;  /* 0x009896800000895d */ /* 0x004fea0003900000 */
[----:B------:R-:W2:Y:S02]  /*c480*/  @!P0 SYNCS.PHASECHK.TRANS64 P0, [R20+URZ+0x68], R23 ;  /* 0x00006817140085a7 */ /* 0x000ea400080010ff */
[----:B--2---:R-:W-:Y:S05]  /*c490*/  @!P0 BRA `(.L_x_85) ;  /* 0xfffffffc00f08947 */ /* 0x004fea000383ffff */
[----:B------:R-:W-:Y:S05]  /*c4a0*/  BRA `(.L_x_86) ;  /* 0xffffff5c00dc7947 */ /* 0x000fea000383ffff */
.L_x_20:
[----:B------:R-:W-:Y:S02]  /*c4b0*/  MOV R20, UR22 ;  /* 0x0000001600147c02 */ /* 0x000fe40008000f00 */
[----:B------:R-:W-:Y:S02]  /*c4c0*/  MOV R21, UR22 ;  /* 0x0000001600157c02 */ /* 0x000fe40008000f00 */
[----:B------:R-:W-:Y:S07]  /*c4d0*/  MOV R16, UR23 ;  /* 0x0000001700107c02 */ /* 0x000fee0008000f00 */
.L_x_87:
[----:B-1----:R1:W2:Y:S02]  /*c4e0*/  SYNCS.PHASECHK.TRANS64.TRYWAIT P0, [R16+URZ+0x78], R21 ;  /* 0x00007815100075a7 */ /* 0x0022a400080011ff */
[----:B--2---:R-:W-:Y:S05]  /*c4f0*/  @!P0 NANOSLEEP.SYNCS 0x989680 ;  /* 0x009896800000895d */ /* 0x004fea0003900000 */
[----:B------:R-:W2:Y:S02]  /*c500*/  @!P0 SYNCS.PHASECHK.TRANS64 P0, [R16+URZ+0x78], R21 ;  /* 0x00007815100085a7 */ /* 0x000ea400080010ff */
[----:B--2---:R-:W-:Y:S05]  /*c510*/  @!P0 BRA `(.L_x_87) ;  /* 0xfffffffc00f08947 */ /* 0x004fea000383ffff */
[----:B------:R-:W-:Y:S05]  /*c520*/  BRA `(.L_x_88) ;  /* 0xffffff6000407947 */ /* 0x000fea000383ffff */
.L_x_22:
[----:B------:R-:W-:Y:S02]  /*c530*/  MOV R6, UR4 ;  /* 0x0000000400067c02 */ /* 0x000fe40008000f00 */
[----:B------:R-:W-:Y:S02]  /*c540*/  MOV R7, UR4 ;  /* 0x0000000400077c02 */ /* 0x000fe40008000f00 */
[----:B------:R-:W-:-:S07]  /*c550*/  MOV R4, UR7 ;  /* 0x0000000700047c02 */ /* 0x000fce0008000f00 */
.L_x_89:
[----:B-1----:R1:W2:Y:S02]  /*c560*/  SYNCS.PHASECHK.TRANS64.TRYWAIT P0, [R4+URZ+0x20], R7 ;  /* 0x00002007040075a7 */ /* 0x0022a400080011ff */
[----:B--2---:R-:W-:Y:S05]  /*c570*/  @!P0 NANOSLEEP.SYNCS 0x989680 ;  /* 0x009896800000895d */ /* 0x004fea0003900000 */
[----:B------:R-:W2:Y:S02]  /*c580*/  @!P0 SYNCS.PHASECHK.TRANS64 P0, [R4+URZ+0x20], R7 ;  /* 0x00002007040085a7 */ /* 0x000ea400080010ff */
[----:B--2---:R-:W-:Y:S05]  /*c590*/  @!P0 BRA `(.L_x_89) ;  /* 0xfffffffc00f08947 */ /* 0x004fea000383ffff */
[----:B------:R-:W-:Y:S05]  /*c5a0*/  BRA `(.L_x_90) ;  /* 0xffffff6000fc7947 */ /* 0x000fea000383ffff */
.L_x_23:
[----:B------:R-:W-:Y:S02]  /*c5b0*/  MOV R8, UR4 ;  /* 0x0000000400087c02 */ /* 0x000fe40008000f00 */
[----:B------:R-:W-:Y:S02]  /*c5c0*/  MOV R9, UR4 ;  /* 0x0000000400097c02 */ /* 0x000fe40008000f00 */
[----:B------:R-:W-:-:S07]  /*c5d0*/  MOV R6, UR23 ;  /* 0x0000001700067c02 */ /* 0x000fce0008000f00 */
.L_x_91:
[----:B-1----:R1:W2:Y:S02]  /*c5e0*/  SYNCS.PHASECHK.TRANS64.TRYWAIT P0, [R6+URZ+0x60], R9 ;  /* 0x00006009060075a7 */ /* 0x0022a400080011ff */
[----:B--2---:R-:W-:Y:S05]  /*c5f0*/  @!P0 NANOSLEEP.SYNCS 0x989680 ;  /* 0x009896800000895d */ /* 0x004fea0003900000 */
[----:B------:R-:W2:Y:S02]  /*c600*/  @!P0 SYNCS.PHASECHK.TRANS64 P0, [R6+URZ+0x60], R9 ;  /* 0x00006009060085a7 */ /* 0x000ea400080010ff */
[----:B--2---:R-:W-:Y:S05]  /*c610*/  @!P0 BRA `(.L_x_91) ;  /* 0xfffffffc00f08947 */ /* 0x004fea000383ffff */
[----:B------:R-:W-:Y:S05]  /*c620*/  BRA `(.L_x_92) ;  /* 0xffffff6400087947 */ /* 0x000fea000383ffff */
.L_x_24:
[----:B------:R-:W-:Y:S02]  /*c630*/  MOV R8, UR4 ;  /* 0x0000000400087c02 */ /* 0x000fe40008000f00 */
[----:B------:R-:W-:Y:S02]  /*c640*/  MOV R9, UR4 ;  /* 0x0000000400097c02 */ /* 0x000fe40008000f00 */
[----:B------:R-:W-:-:S07]  /*c650*/  MOV R6, UR23 ;  /* 0x0000001700067c02 */ /* 0x000fce0008000f00 */
.L_x_93:
[----:B-1----:R1:W2:Y:S02]  /*c660*/  SYNCS.PHASECHK.TRANS64.TRYWAIT P0, [R6+URZ+0x70], R9 ;  /* 0x00007009060075a7 */ /* 0x0022a400080011ff */
[----:B--2---:R-:W-:Y:S05]  /*c670*/  @!P0 NANOSLEEP.SYNCS 0x989680 ;  /* 0x009896800000895d */ /* 0x004fea0003900000 */
[----:B------:R-:W2:Y:S02]  /*c680*/  @!P0 SYNCS.PHASECHK.TRANS64 P0, [R6+URZ+0x70], R9 ;  /* 0x00007009060085a7 */ /* 0x000ea400080010ff */
[----:B--2---:R-:W-:Y:S05]  /*c690*/  @!P0 BRA `(.L_x_93) ;  /* 0xfffffffc00f08947 */ /* 0x004fea000383ffff */
[----:B------:R-:W-:Y:S05]  /*c6a0*/  BRA `(.L_x_94) ;  /* 0xffffff6400947947 */ /* 0x000fea000383ffff */
.L_x_25:
[----:B------:R-:W-:Y:S02]  /*c6b0*/  MOV R8, UR4 ;  /* 0x0000000400087c02 */ /* 0x000fe40008000f00 */
[----:B------:R-:W-:Y:S02]  /*c6c0*/  MOV R9, UR4 ;  /* 0x0000000400097c02 */ /* 0x000fe40008000f00 */
[----:B------:R-:W-:-:S07]  /*c6d0*/  MOV R6, UR23 ;  /* 0x0000001700067c02 */ /* 0x000fce0008000f00 */
.L_x_95:
[----:B-1----:R1:W2:Y:S02]  /*c6e0*/  SYNCS.PHASECHK.TRANS64.TRYWAIT P0, [R6+URZ+0x68], R9 ;  /* 0x00006809060075a7 */ /* 0x0022a400080011ff */
[----:B--2---:R-:W-:Y:S05]  /*c6f0*/  @!P0 NANOSLEEP.SYNCS 0x989680 ;  /* 0x009896800000895d */ /* 0x004fea0003900000 */
[----:B------:R-:W2:Y:S02]  /*c700*/  @!P0 SYNCS.PHASECHK.TRANS64 P0, [R6+URZ+0x68], R9 ;  /* 0x00006809060085a7 */ /* 0x000ea400080010ff */
[----:B--2---:R-:W-:Y:S05]  /*c710*/  @!P0 BRA `(.L_x_95) ;  /* 0xfffffffc00f08947 */ /* 0x004fea000383ffff */
[----:B------:R-:W-:Y:S05]  /*c720*/  BRA `(.L_x_96) ;  /* 0xffffff6400c87947 */ /* 0x000fea000383ffff */
.L_x_26:
[----:B-1----:R-:W-:Y:S02]  /*c730*/  MOV R6, UR4 ;  /* 0x0000000400067c02 */ /* 0x002fe40008000f00 */
[----:B------:R-:W-:Y:S02]  /*c740*/  MOV R7, UR4 ;  /* 0x0000000400077c02 */ /* 0x000fe40008000f00 */
[----:B------:R-:W-:-:S07]  /*c750*/  MOV R4, UR23 ;  /* 0x0000001700047c02 */ /* 0x000fce0008000f00 */
.L_x_97:
[----:B-1----:R1:W2:Y:S02]  /*c760*/  SYNCS.PHASECHK.TRANS64.TRYWAIT P0, [R4+URZ+0x78], R7 ;  /* 0x00007807040075a7 */ /* 0x0022a400080011ff */
[----:B--2---:R-:W-:Y:S05]  /*c770*/  @!P0 NANOSLEEP.SYNCS 0x989680 ;  /* 0x009896800000895d */ /* 0x004fea0003900000 */
[----:B------:R-:W2:Y:S02]  /*c780*/  @!P0 SYNCS.PHASECHK.TRANS64 P0, [R4+URZ+0x78], R7 ;  /* 0x00007807040085a7 */ /* 0x000ea400080010ff */
[----:B--2---:R-:W-:Y:S05]  /*c790*/  @!P0 BRA `(.L_x_97) ;  /* 0xfffffffc00f08947 */ /* 0x004fea000383ffff */
[----:B------:R-:W-:Y:S05]  /*c7a0*/  BRA `(.L_x_98) ;  /* 0xffffff6800187947 */ /* 0x000fea000383ffff */
.L_x_34:
[----:B------:R-:W-:Y:S02]  /*c7b0*/  MOV R4, UR9 ;  /* 0x0000000900047c02 */ /* 0x000fe40008000f00 */
[----:B------:R-:W-:-:S07]  /*c7c0*/  MOV R9, R8 ;  /* 0x0000000800097202 */ /* 0x000fce0000000f00 */
.L_x_99:
[----:B--2---:R2:W3:Y:S02]  /*c7d0*/  SYNCS.PHASECHK.TRANS64.TRYWAIT P0, [R4+URZ+0x38], R9 ;  /* 0x00003809040075a7 */ /* 0x0044e400080011ff */
[----:B---3--:R-:W-:Y:S05]  /*c7e0*/  @!P0 NANOSLEEP.SYNCS 0x989680 ;  /* 0x009896800000895d */ /* 0x008fea0003900000 */
[----:B------:R-:W3:Y:S02]  /*c7f0*/  @!P0 SYNCS.PHASECHK.TRANS64 P0, [R4+URZ+0x38], R9 ;  /* 0x00003809040085a7 */ /* 0x000ee400080010ff */
[----:B---3--:R-:W-:Y:S05]  /*c800*/  @!P0 BRA `(.L_x_99) ;  /* 0xfffffffc00f08947 */ /* 0x008fea000383ffff */
[----:B------:R-:W-:Y:S05]  /*c810*/  BRA `(.L_x_100) ;  /* 0xffffff7000507947 */ /* 0x000fea000383ffff */
.L_x_35:
[----:B------:R-:W-:Y:S02]  /*c820*/  MOV R4, UR41 ;  /* 0x0000002900047c02 */ /* 0x000fe40008000f00 */
[-C--:B------:R-:W-:Y:S02]  /*c830*/  MOV R8, R5.reuse ;  /* 0x0000000500087202 */ /* 0x080fe40000000f00 */
[----:B------:R-:W-:-:S07]  /*c840*/  MOV R9, R5 ;  /* 0x0000000500097202 */ /* 0x000fce0000000f00 */
.L_x_101:
[----:B-1----:R1:W2:Y:S02]  /*c850*/  SYNCS.PHASECHK.TRANS64.TRYWAIT P0, [R4+URZ+0x10], R9 ;  /* 0x00001009040075a7 */ /* 0x0022a400080011ff */
[----:B--2---:R-:W-:Y:S05]  /*c860*/  @!P0 NANOSLEEP.SYNCS 0x989680 ;  /* 0x009896800000895d */ /* 0x004fea0003900000 */
[----:B------:R-:W2:Y:S02]  /*c870*/  @!P0 SYNCS.PHASECHK.TRANS64 P0, [R4+URZ+0x10], R9 ;  /* 0x00001009040085a7 */ /* 0x000ea400080010ff */
[----:B--2---:R-:W-:Y:S05]  /*c880*/  @!P0 BRA `(.L_x_101) ;  /* 0xfffffffc00f08947 */ /* 0x004fea000383ffff */
[----:B------:R-:W-:Y:S05]  /*c890*/  BRA `(.L_x_102) ;  /* 0xffffff70008c7947 */ /* 0x000fea000383ffff */
.L_x_36:
[----:B------:R-:W-:Y:S02]  /*c8a0*/  MOV R4, UR41 ;  /* 0x0000002900047c02 */ /* 0x000fe40008000f00 */
[-C--:B------:R-:W-:Y:S02]  /*c8b0*/  MOV R8, R5.reuse ;  /* 0x0000000500087202 */ /* 0x080fe40000000f00 */
[----:B------:R-:W-:-:S07]  /*c8c0*/  MOV R9, R5 ;  /* 0x0000000500097202 */ /* 0x000fce0000000f00 */
.L_x_103:
[----:B-1----:R1:W2:Y:S02]  /*c8d0*/  SYNCS.PHASECHK.TRANS64.TRYWAIT P0, [R4+URZ+0x18], R9 ;  /* 0x00001809040075a7 */ /* 0x0022a400080011ff */
[----:B--2---:R-:W-:Y:S05]  /*c8e0*/  @!P0 NANOSLEEP.SYNCS 0x989680 ;  /* 0x009896800000895d */ /* 0x004fea0003900000 */
[----:B------:R-:W2:Y:S02]  /*c8f0*/  @!P0 SYNCS.PHASECHK.TRANS64 P0, [R4+URZ+0x18], R9 ;  /* 0x00001809040085a7 */ /* 0x000ea400080010ff */
[----:B--2---:R-:W-:Y:S05]  /*c900*/  @!P0 BRA `(.L_x_103) ;  /* 0xfffffffc00f08947 */ /* 0x004fea000383ffff */
[----:B------:R-:W-:Y:S05]  /*c910*/  BRA `(.L_x_104) ;  /* 0xffffff7000d47947 */ /* 0x000fea000383ffff */
.L_x_37:
[----:B------:R-:W-:Y:S02]  /*c920*/  MOV R4, UR14 ;  /* 0x0000000e00047c02 */ /* 0x000fe40008000f00 */
[----:B------:R-:W-:-:S07]  /*c930*/  MOV R9, R8 ;  /* 0x0000000800097202 */ /* 0x000fce0000000f00 */
.L_x_105:
[----:B-1----:R1:W2:Y:S02]  /*c940*/  SYNCS.PHASECHK.TRANS64.TRYWAIT P0, [R4+URZ+0x38], R9 ;  /* 0x00003809040075a7 */ /* 0x0022a400080011ff */
[----:B--2---:R-:W-:Y:S05]  /*c950*/  @!P0 NANOSLEEP.SYNCS 0x989680 ;  /* 0x009896800000895d */ /* 0x004fea0003900000 */
[----:B------:R-:W2:Y:S02]  /*c960*/  @!P0 SYNCS.PHASECHK.TRANS64 P0, [R4+URZ+0x38], R9 ;  /* 0x00003809040085a7 */ /* 0x000ea400080010ff */
[----:B--2---:R-:W-:Y:S05]  /*c970*/  @!P0 BRA `(.L_x_105) ;  /* 0xfffffffc00f08947 */ /* 0x004fea000383ffff */
[----:B------:R-:W-:Y:S05]  /*c980*/  BRA `(.L_x_106) ;  /* 0xffffff7400287947 */ /* 0x000fea000383ffff */
.L_x_39:
[----:B------:R-:W-:Y:S02]  /*c990*/  MOV R4, UR4 ;  /* 0x0000000400047c02 */ /* 0x000fe40008000f00 */
[----:B------:R-:W-:-:S07]  /*c9a0*/  MOV R9, R8 ;  /* 0x0000000800097202 */ /* 0x000fce0000000f00 */
.L_x_107:
[----:B-1----:R1:W2:Y:S02]  /*c9b0*/  SYNCS.PHASECHK.TRANS64.TRYWAIT P0, [R4+URZ+0x38], R9 ;  /* 0x00003809040075a7 */ /* 0x0022a400080011ff */
[----:B--2---:R-:W-:Y:S05]  /*c9c0*/  @!P0 NANOSLEEP.SYNCS 0x989680 ;  /* 0x009896800000895d */ /* 0x004fea0003900000 */
[----:B------:R-:W2:Y:S02]  /*c9d0*/  @!P0 SYNCS.PHASECHK.TRANS64 P0, [R4+URZ+0x38], R9 ;  /* 0x00003809040085a7 */ /* 0x000ea400080010ff */
[----:B--2---:R-:W-:Y:S05]  /*c9e0*/  @!P0 BRA `(.L_x_107) ;  /* 0xfffffffc00f08947 */ /* 0x004fea000383ffff */
[----:B------:R-:W-:Y:S05]  /*c9f0*/  BRA `(.L_x_108) ;  /* 0xffffff7400d47947 */ /* 0x000fea000383ffff */
.L_x_40:
[----:B------:R-:W-:Y:S02]  /*ca00*/  MOV R4, UR4 ;  /* 0x0000000400047c02 */ /* 0x000fe40008000f00 */
[----:B------:R-:W-:-:S07]  /*ca10*/  MOV R9, R8 ;  /* 0x0000000800097202 */ /* 0x000fce0000000f00 */
.L_x_109:
[----:B-1----:R1:W2:Y:S02]  /*ca20*/  SYNCS.PHASECHK.TRANS64.TRYWAIT P0, [R4+URZ+0x38], R9 ;  /* 0x00003809040075a7 */ /* 0x0022a400080011ff */
[----:B--2---:R-:W-:Y:S05]  /*ca30*/  @!P0 NANOSLEEP.SYNCS 0x989680 ;  /* 0x009896800000895d */ /* 0x004fea0003900000 */
[----:B------:R-:W2:Y:S02]  /*ca40*/  @!P0 SYNCS.PHASECHK.TRANS64 P0, [R4+URZ+0x38], R9 ;  /* 0x00003809040085a7 */ /* 0x000ea400080010ff */
[----:B--2---:R-:W-:Y:S05]  /*ca50*/  @!P0 BRA `(.L_x_109) ;  /* 0xfffffffc00f08947 */ /* 0x004fea000383ffff */
[----:B------:R-:W-:Y:S05]  /*ca60*/  BRA `(.L_x_110) ;  /* 0xffffff7800207947 */ /* 0x000fea000383ffff */
.L_x_43:
[----:B------:R-:W-:Y:S02]  /*ca70*/  MOV R4, UR5 ;  /* 0x0000000500047c02 */ /* 0x000fe40008000f00 */
[----:B------:R-:W-:-:S07]  /*ca80*/  MOV R9, R8 ;  /* 0x0000000800097202 */ /* 0x000fce0000000f00 */
.L_x_111:
[----:B-1----:R1:W2:Y:S02]  /*ca90*/  SYNCS.PHASECHK.TRANS64.TRYWAIT P0, [R4+URZ+0x38], R9 ;  /* 0x00003809040075a7 */ /* 0x0022a400080011ff */
[----:B--2---:R-:W-:Y:S05]  /*caa0*/  @!P0 NANOSLEEP.SYNCS 0x989680 ;  /* 0x009896800000895d */ /* 0x004fea0003900000 */
[----:B------:R-:W2:Y:S02]  /*cab0*/  @!P0 SYNCS.PHASECHK.TRANS64 P0, [R4+URZ+0x38], R9 ;  /* 0x00003809040085a7 */ /* 0x000ea400080010ff */
[----:B--2---:R-:W-:Y:S05]  /*cac0*/  @!P0 BRA `(.L_x_111) ;  /* 0xfffffffc00f08947 */ /* 0x004fea000383ffff */
[----:B------:R-:W-:Y:S05]  /*cad0*/  BRA `(.L_x_112) ;  /* 0xffffff7c000c7947 */ /* 0x000fea000383ffff */
.L_x_44:
[----:B------:R-:W-:Y:S02]  /*cae0*/  MOV R4, UR4 ;  /* 0x0000000400047c02 */ /* 0x000fe40008000f00 */
[----:B------:R-:W-:-:S07]  /*caf0*/  MOV R7, R6 ;  /* 0x0000000600077202 */ /* 0x000fce0000000f00 */
.L_x_113:
[----:B-1----:R1:W2:Y:S02]  /*cb00*/  SYNCS.PHASECHK.TRANS64.TRYWAIT P0, [R4+URZ+0x18], R7 ;  /* 0x00001807040075a7 */ /* 0x0022a400080011ff */
[----:B--2---:R-:W-:Y:S05]  /*cb10*/  @!P0 NANOSLEEP.SYNCS 0x989680 ;  /* 0x009896800000895d */ /* 0x004fea0003900000 */
[----:B------:R-:W2:Y:S02]  /*cb20*/  @!P0 SYNCS.PHASECHK.TRANS64 P0, [R4+URZ+0x18], R7 ;  /* 0x00001807040085a7 */ /* 0x000ea400080010ff */
[----:B--2---:R-:W-:Y:S05]  /*cb30*/  @!P0 BRA `(.L_x_113) ;  /* 0xfffffffc00f08947 */ /* 0x004fea000383ffff */
[----:B------:R-:W-:Y:S05]  /*cb40*/  BRA `(.L_x_114) ;  /* 0xffffff7c00087947 */ /* 0x000fea000383ffff */
.L_x_47:
[----:B------:R-:W-:Y:S02]  /*cb50*/  MOV R6, UR6 ;  /* 0x0000000600067c02 */ /* 0x000fe40008000f00 */
[----:B------:R-:W-:-:S07]  /*cb60*/  MOV R7, UR6 ;  /* 0x0000000600077c02 */ /* 0x000fce0008000f00 */
.L_x_115:
[----:B-1----:R1:W2:Y:S02]  /*cb70*/  SYNCS.PHASECHK.TRANS64.TRYWAIT P0, [UR8], R7 ;  /* 0x00000007ff0075a7 */ /* 0x0022a40008001108 */
[----:B--2---:R-:W-:Y:S05]  /*cb80*/  @!P0 NANOSLEEP.SYNCS 0x989680 ;  /* 0x009896800000895d */ /* 0x004fea0003900000 */
[----:B------:R-:W2:Y:S02]  /*cb90*/  @!P0 SYNCS.PHASECHK.TRANS64 P0, [UR8], R7 ;  /* 0x00000007ff0085a7 */ /* 0x000ea40008001008 */
[----:B--2---:R-:W-:Y:S05]  /*cba0*/  @!P0 BRA `(.L_x_115) ;  /* 0xfffffffc00f08947 */ /* 0x004fea000383ffff */
[----:B------:R-:W-:Y:S05]  /*cbb0*/  BRA `(.L_x_116) ;  /* 0xffffff80000c7947 */ /* 0x000fea000383ffff */
.L_x_48:
[----:B------:R-:W-:Y:S01]  /*cbc0*/  UIADD3 UR7, UPT, UPT, UR5, 0x50, URZ ;  /* 0x0000005005077890 */ /* 0x000fe2000fffe0ff */
[----:B------:R-:W-:Y:S02]  /*cbd0*/  MOV R6, UR4 ;  /* 0x0000000400067c02 */ /* 0x000fe40008000f00 */
[----:B-1----:R-:W-:-:S03]  /*cbe0*/  MOV R7, UR4 ;  /* 0x0000000400077c02 */ /* 0x002fc60008000f00 */
[----:B------:R-:W-:-:S07]  /*cbf0*/  MOV R4, UR7 ;  /* 0x0000000700047c02 */ /* 0x000fce0008000f00 */
.L_x_117:
[----:B-1----:R1:W2:Y:S02]  /*cc00*/  SYNCS.PHASECHK.TRANS64.TRYWAIT P0, [R4+URZ], R7 ;  /* 0x00000007040075a7 */ /* 0x0022a400080011ff */
[----:B--2---:R-:W-:Y:S05]  /*cc10*/  @!P0 NANOSLEEP.SYNCS 0x989680 ;  /* 0x009896800000895d */ /* 0x004fea0003900000 */
[----:B------:R-:W2:Y:S02]  /*cc20*/  @!P0 SYNCS.PHASECHK.TRANS64 P0, [R4+URZ], R7 ;  /* 0x00000007040085a7 */ /* 0x000ea400080010ff */
[----:B--2---:R-:W-:Y:S05]  /*cc30*/  @!P0 BRA `(.L_x_117) ;  /* 0xfffffffc00f08947 */ /* 0x004fea000383ffff */
[----:B------:R-:W-:Y:S05]  /*cc40*/  BRA `(.L_x_118) ;  /* 0xffffff8000047947 */ /* 0x000fea000383ffff */
.L_x_49:
[----:B------:R-:W-:Y:S02]  /*cc50*/  MOV R4, UR4 ;  /* 0x0000000400047c02 */ /* 0x000fe40008000f00 */
[----:B------:R-:W-:-:S07]  /*cc60*/  MOV R5, UR4 ;  /* 0x0000000400057c02 */ /* 0x000fce0008000f00 */
.L_x_119:
[----:B-1----:R1:W2:Y:S02]  /*cc70*/  SYNCS.PHASECHK.TRANS64.TRYWAIT P0, [UR8], R5 ;  /* 0x00000005ff0075a7 */ /* 0x0022a40008001108 */
[----:B--2---:R-:W-:Y:S05]  /*cc80*/  @!P0 NANOSLEEP.SYNCS 0x989680 ;  /* 0x009896800000895d */ /* 0x004fea0003900000 */
[----:B------:R-:W2:Y:S02]  /*cc90*/  @!P0 SYNCS.PHASECHK.TRANS64 P0, [UR8], R5 ;  /* 0x00000005ff0085a7 */ /* 0x000ea40008001008 */
[----:B--2---:R-:W-:Y:S05]  /*cca0*/  @!P0 BRA `(.L_x_119) ;  /* 0xfffffffc00f08947 */ /* 0x004fea000383ffff */
[----:B------:R-:W-:Y:S05]  /*ccb0*/  BRA `(.L_x_120) ;  /* 0xffffffa4002c7947 */ /* 0x000fea000383ffff */
.L_x_51:
[----:B------:R-:W-:Y:S01]  /*ccc0*/  UIADD3 UR8, UPT, UPT, UR6, 0x50, URZ ;  /* 0x0000005006087890 */ /* 0x000fe2000fffe0ff */
[----:B------:R-:W-:Y:S02]  /*ccd0*/  MOV R6, UR4 ;  /* 0x0000000400067c02 */ /* 0x000fe40008000f00 */
[----:B------:R-:W-:-:S03]  /*cce0*/  MOV R7, UR4 ;  /* 0x0000000400077c02 */ /* 0x000fc60008000f00 */
[----:B------:R-:W-:-:S07]  /*ccf0*/  MOV R4, UR8 ;  /* 0x0000000800047c02 */ /* 0x000fce0008000f00 */
.L_x_121:
[----:B---3--:R3:W4:Y:S02]  /*cd00*/  SYNCS.PHASECHK.TRANS64.TRYWAIT P0, [R4+URZ], R7 ;  /* 0x00000007040075a7 */ /* 0x00872400080011ff */
[----:B----4-:R-:W-:Y:S05]  /*cd10*/  @!P0 NANOSLEEP.SYNCS 0x989680 ;  /* 0x009896800000895d */ /* 0x010fea0003900000 */
[----:B------:R-:W4:Y:S02]  /*cd20*/  @!P0 SYNCS.PHASECHK.TRANS64 P0, [R4+URZ], R7 ;  /* 0x00000007040085a7 */ /* 0x000f2400080010ff */
[----:B----4-:R-:W-:Y:S05]  /*cd30*/  @!P0 BRA `(.L_x_121) ;  /* 0xfffffffc00f08947 */ /* 0x010fea000383ffff */
[----:B------:R-:W-:Y:S05]  /*cd40*/  BRA `(.L_x_122) ;  /* 0xffffffa400347947 */ /* 0x000fea000383ffff */
.L_x_52:
[----:B------:R-:W-:Y:S01]  /*cd50*/  MOV R4, UR4 ;  /* 0x0000000400047c02 */ /* 0x000fe20008000f00 */
[----:B------:R-:W-:Y:S01]  /*cd60*/  UIADD3 UR6, UPT, UPT, UR6, 0xc0, URZ ;  /* 0x000000c006067890 */ /* 0x000fe2000fffe0ff */
[----:B------:R-:W-:-:S11]  /*cd70*/  MOV R5, UR4 ;  /* 0x0000000400057c02 */ /* 0x000fd60008000f00 */
.L_x_123:
[----:B-1----:R1:W2:Y:S02]  /*cd80*/  SYNCS.PHASECHK.TRANS64.TRYWAIT P0, [UR6], R5 ;  /* 0x00000005ff0075a7 */ /* 0x0022a40008001106 */
[----:B--2---:R-:W-:Y:S05]  /*cd90*/  @!P0 NANOSLEEP.SYNCS 0x989680 ;  /* 0x009896800000895d */ /* 0x004fea0003900000 */
[----:B------:R-:W2:Y:S02]  /*cda0*/  @!P0 SYNCS.PHASECHK.TRANS64 P0, [UR6], R5 ;  /* 0x00000005ff0085a7 */ /* 0x000ea40008001006 */
[----:B--2---:R-:W-:Y:S05]  /*cdb0*/  @!P0 BRA `(.L_x_123) ;  /* 0xfffffffc00f08947 */ /* 0x004fea000383ffff */
[----:B------:R-:W-:Y:S05]  /*cdc0*/  BRA `(.L_x_124) ;  /* 0xffffffbc00c87947 */ /* 0x000fea000383ffff */
.L_x_55:
[----:B------:R-:W-:Y:S01]  /*cdd0*/  UIADD3 UR4, UPT, UPT, UR4, 0xc0, URZ ;  /* 0x000000c004047890 */ /* 0x000fe2000fffe0ff */
[----:B-12---:R-:W-:Y:S02]  /*cde0*/  MOV R4, UR9 ;  /* 0x0000000900047c02 */ /* 0x006fe40008000f00 */
[----:B------:R-:W-:-:S03]  /*cdf0*/  MOV R5, UR9 ;  /* 0x0000000900057c02 */ /* 0x000fc60008000f00 */
[----:B------:R-:W-:-:S07]  /*ce00*/  MOV R2, UR4 ;  /* 0x0000000400027c02 */ /* 0x000fce0008000f00 */
.L_x_125:
[----:B-1----:R1:W2:Y:S02]  /*ce10*/  SYNCS.PHASECHK.TRANS64.TRYWAIT P0, [R2+URZ], R5 ;  /* 0x00000005020075a7 */ /* 0x0022a400080011ff */
[----:B--2---:R-:W-:Y:S05]  /*ce20*/  @!P0 NANOSLEEP.SYNCS 0x989680 ;  /* 0x009896800000895d */ /* 0x004fea0003900000 */
[----:B------:R-:W2:Y:S02]  /*ce30*/  @!P0 SYNCS.PHASECHK.TRANS64 P0, [R2+URZ], R5 ;  /* 0x00000005020085a7 */ /* 0x000ea400080010ff */
[----:B--2---:R-:W-:Y:S05]  /*ce40*/  @!P0 BRA `(.L_x_125) ;  /* 0xfffffffc00f08947 */ /* 0x004fea000383ffff */
[----:B------:R-:W-:Y:S05]  /*ce50*/  BRA `(.L_x_126) ;  /* 0xffffffc4002c7947 */ /* 0x000fea000383ffff */
.L_x_61:
[----:B------:R-:W-:Y:S02]  /*ce60*/  MOV R6, UR4 ;  /* 0x0000000400067c02 */ /* 0x000fe40008000f00 */
[----:B------:R-:W-:-:S07]  /*ce70*/  MOV R7, UR4 ;  /* 0x0000000400077c02 */ /* 0x000fce0008000f00 */
.L_x_127:
[----:B-1----:R1:W3:Y:S02]  /*ce80*/  SYNCS.PHASECHK.TRANS64.TRYWAIT P0, [UR7+0x90], R7 ;  /* 0x00009007ff0075a7 */ /* 0x0022e40008001107 */
[----:B---3--:R-:W-:Y:S05]  /*ce90*/  @!P0 NANOSLEEP.SYNCS 0x989680 ;  /* 0x009896800000895d */ /* 0x008fea0003900000 */
[----:B------:R-:W3:Y:S02]  /*cea0*/  @!P0 SYNCS.PHASECHK.TRANS64 P0, [UR7+0x90], R7 ;  /* 0x00009007ff0085a7 */ /* 0x000ee40008001007 */
[----:B---3--:R-:W-:Y:S05]  /*ceb0*/  @!P0 BRA `(.L_x_127) ;  /* 0xfffffffc00f08947 */ /* 0x008fea000383ffff */
[----:B------:R-:W-:Y:S05]  /*cec0*/  BRA `(.L_x_128) ;  /* 0xffffffd400e07947 */ /* 0x000fea000383ffff */
.L_x_62:
[----:B------:R-:W-:Y:S02]  /*ced0*/  MOV R4, UR5 ;  /* 0x0000000500047c02 */ /* 0x000fe40008000f00 */
[----:B------:R-:W-:-:S07]  /*cee0*/  MOV R5, UR5 ;  /* 0x0000000500057c02 */ /* 0x000fce0008000f00 */
.L_x_129:
[----:B---3--:R3:W4:Y:S02]  /*cef0*/  SYNCS.PHASECHK.TRANS64.TRYWAIT P0, [UR7+0xe0], R5 ;  /* 0x0000e005ff0075a7 */ /* 0x0087240008001107 */
[----:B----4-:R-:W-:Y:S05]  /*cf00*/  @!P0 NANOSLEEP.SYNCS 0x989680 ;  /* 0x009896800000895d */ /* 0x010fea0003900000 */
[----:B------:R-:W4:Y:S02]  /*cf10*/  @!P0 SYNCS.PHASECHK.TRANS64 P0, [UR7+0xe0], R5 ;  /* 0x0000e005ff0085a7 */ /* 0x000f240008001007 */
[----:B----4-:R-:W-:Y:S05]  /*cf20*/  @!P0 BRA `(.L_x_129) ;  /* 0xfffffffc00f08947 */ /* 0x010fea000383ffff */
[----:B------:R-:W-:Y:S05]  /*cf30*/  BRA `(.L_x_130) ;  /* 0xffffffd400d47947 */ /* 0x000fea000383ffff */
.L_x_63:
[----:B------:R-:W-:Y:S02]  /*cf40*/  MOV R6, UR4 ;  /* 0x0000000400067c02 */ /* 0x000fe40008000f00 */
[----:B------:R-:W-:-:S07]  /*cf50*/  MOV R7, UR4 ;  /* 0x0000000400077c02 */ /* 0x000fce0008000f00 */
.L_x_131:
[----:B-1----:R1:W3:Y:S02]  /*cf60*/  SYNCS.PHASECHK.TRANS64.TRYWAIT P0, [UR7+0x98], R7 ;  /* 0x00009807ff0075a7 */ /* 0x0022e40008001107 */
[----:B---3--:R-:W-:Y:S05]  /*cf70*/  @!P0 NANOSLEEP.SYNCS 0x989680 ;  /* 0x009896800000895d */ /* 0x008fea0003900000 */
[----:B------:R-:W3:Y:S02]  /*cf80*/  @!P0 SYNCS.PHASECHK.TRANS64 P0, [UR7+0x98], R7 ;  /* 0x00009807ff0085a7 */ /* 0x000ee40008001007 */
[----:B---3--:R-:W-:Y:S05]  /*cf90*/  @!P0 BRA `(.L_x_131) ;  /* 0xfffffffc00f08947 */ /* 0x008fea000383ffff */
[----:B------:R-:W-:Y:S05]  /*cfa0*/  BRA `(.L_x_132) ;  /* 0xffffffe000587947 */ /* 0x000fea000383ffff */
.L_x_64:
[----:B------:R-:W-:Y:S02]  /*cfb0*/  MOV R4, UR5 ;  /* 0x0000000500047c02 */ /* 0x000fe40008000f00 */
[----:B------:R-:W-:-:S07]  /*cfc0*/  MOV R5, UR5 ;  /* 0x0000000500057c02 */ /* 0x000fce0008000f00 */
.L_x_133:
[----:B---3--:R3:W4:Y:S02]  /*cfd0*/  SYNCS.PHASECHK.TRANS64.TRYWAIT P0, [UR7+0xe8], R5 ;  /* 0x0000e805ff0075a7 */ /* 0x0087240008001107 */
[----:B----4-:R-:W-:Y:S05]  /*cfe0*/  @!P0 NANOSLEEP.SYNCS 0x989680 ;  /* 0x009896800000895d */ /* 0x010fea0003900000 */
[----:B------:R-:W4:Y:S02]  /*cff0*/  @!P0 SYNCS.PHASECHK.TRANS64 P0, [UR7+0xe8], R5 ;  /* 0x0000e805ff0085a7 */ /* 0x000f240008001007 */
[----:B----4-:R-:W-:Y:S05]  /*d000*/  @!P0 BRA `(.L_x_133) ;  /* 0xfffffffc00f08947 */ /* 0x010fea000383ffff */
[----:B------:R-:W-:Y:S05]  /*d010*/  BRA `(.L_x_134) ;  /* 0xffffffe000507947 */ /* 0x000fea000383ffff */
.L_x_66:
[----:B------:R-:W-:Y:S02]  /*d020*/  MOV R2, UR4 ;  /* 0x0000000400027c02 */ /* 0x000fe40008000f00 */
[----:B------:R-:W-:-:S07]  /*d030*/  MOV R3, UR4 ;  /* 0x0000000400037c02 */ /* 0x000fce0008000f00 */
.L_x_135:
[----:B-1----:R1:W2:Y:S02]  /*d040*/  SYNCS.PHASECHK.TRANS64.TRYWAIT P0, [UR7+0xe8], R3 ;  /* 0x0000e803ff0075a7 */ /* 0x0022a40008001107 */
[----:B--2---:R-:W-:Y:S05]  /*d050*/  @!P0 NANOSLEEP.SYNCS 0x989680 ;  /* 0x009896800000895d */ /* 0x004fea0003900000 */
[----:B------:R-:W2:Y:S02]  /*d060*/  @!P0 SYNCS.PHASECHK.TRANS64 P0, [UR7+0xe8], R3 ;  /* 0x0000e803ff0085a7 */ /* 0x000ea40008001007 */
[----:B--2---:R-:W-:Y:S05]  /*d070*/  @!P0 BRA `(.L_x_135) ;  /* 0xfffffffc00f08947 */ /* 0x004fea000383ffff */
[----:B------:R-:W-:Y:S05]  /*d080*/  BRA `(.L_x_136) ;  /* 0xffffffec00c07947 */ /* 0x000fea000383ffff */
        .weak           $__internal_0_$__cuda_sm10x_tcgen05_guardrail_trap_col_being_dealloced_not_returned_by_alloc
        .type           $__internal_0_$__cuda_sm10x_tcgen05_guardrail_trap_col_being_dealloced_not_returned_by_alloc,@function
        .size           $__internal_0_$__cuda_sm10x_tcgen05_guardrail_trap_col_being_dealloced_not_returned_by_alloc,($__internal_1_$__cuda_sm10x_tcgen05_guardrail_trap_phase_invalid_during_alloc - $__internal_0_$__cuda_sm10x_tcgen05_guardrail_trap_col_being_dealloced_not_returned_by_alloc)
$__internal_0_$__cuda_sm10x_tcgen05_guardrail_trap_col_being_dealloced_not_returned_by_alloc:
[----:B------:R-:W-:Y:S05]  /*d090*/  BPT.TRAP 0x1 ;  /* 0x000000040000795c */ /* 0x000fea0000300000 */
[----:B------:R-:W-:-:S04]  /*d0a0*/  HFMA2 R5, -RZ, RZ, 0, 0 ;  /* 0x00000000ff057431 */ /* 0x000fc800000001ff */
[----:B------:R-:W-:Y:S05]  /*d0b0*/  RET.REL.NODEC R4 `(kernel_cutlass_kernel_flash_attncuteflash_fwd_sm100FlashAttentionForwardSm100_object_at__tensor0000o12811101213_tensor0000o12811101213_tensor0000o12810111213_tensor0000o12811101213_tensor_0) ;  /* 0xffffff2c04d07950 */ /* 0x000fea0003c3ffff */
        .weak           $__internal_1_$__cuda_sm10x_tcgen05_guardrail_trap_phase_invalid_during_alloc
        .type           $__internal_1_$__cuda_sm10x_tcgen05_guardrail_trap_phase_invalid_during_alloc,@function
        .size           $__internal_1_$__cuda_sm10x_tcgen05_guardrail_trap_phase_invalid_during_alloc,($__internal_2_$__cuda_sm10x_tcgen05_guardrail_trap_unallocated_columns_being_dealloced - $__internal_1_$__cuda_sm10x_tcgen05_guardrail_trap_phase_invalid_during_alloc)
$__internal_1_$__cuda_sm10x_tcgen05_guardrail_trap_phase_invalid_during_alloc:
[----:B------:R-:W-:Y:S05]  /*d0c0*/  BPT.TRAP 0x1 ;  /* 0x000000040000795c */ /* 0x000fea0000300000 */
[----:B------:R-:W-:-:S04]  /*d0d0*/  MOV R5, 0x0 ;  /* 0x0000000000057802 */ /* 0x000fc80000000f00 */
[----:B------:R-:W-:Y:S05]  /*d0e0*/  RET.REL.NODEC R4 `(kernel_cutlass_kernel_flash_attncuteflash_fwd_sm100FlashAttentionForwardSm100_object_at__tensor0000o12811101213_tensor0000o12811101213_tensor0000o12810111213_tensor0000o12811101213_tensor_0) ;  /* 0xffffff2c04c47950 */ /* 0x000fea0003c3ffff */
        .weak           $__internal_2_$__cuda_sm10x_tcgen05_guardrail_trap_unallocated_columns_being_dealloced
        .type           $__internal_2_$__cuda_sm10x_tcgen05_guardrail_trap_unallocated_columns_being_dealloced,@function
        .size           $__internal_2_$__cuda_sm10x_tcgen05_guardrail_trap_unallocated_columns_being_dealloced,(.L_x_144 - $__internal_2_$__cuda_sm10x_tcgen05_guardrail_trap_unallocated_columns_being_dealloced)
$__internal_2_$__cuda_sm10x_tcgen05_guardrail_trap_unallocated_columns_being_dealloced:
[----:B------:R-:W-:Y:S05]  /*d0f0*/  BPT.TRAP 0x1 ;  /* 0x000000040000795c */ /* 0x000fea0000300000 */
[----:B------:R-:W-:-:S04]  /*d100*/  HFMA2 R5, -RZ, RZ, 0, 0 ;  /* 0x00000000ff057431 */ /* 0x000fc800000001ff */
[----:B------:R-:W-:Y:S05]  /*d110*/  RET.REL.NODEC R4 `(kernel_cutlass_kernel_flash_attncuteflash_fwd_sm100FlashAttentionForwardSm100_object_at__tensor0000o12811101213_tensor0000o12811101213_tensor0000o12810111213_tensor0000o12811101213_tensor_0) ;  /* 0xffffff2c04b87950 */ /* 0x000fea0003c3ffff */
.L_x_137:
[----:B------:R-:W-:-:S00]  /*d120*/  BRA `(.L_x_137) ;  /* 0xfffffffc00fc7947 */ /* 0x000fc0000383ffff */
[----:B------:R-:W-:-:S00]  /*d130*/  NOP ;  /* 0x0000000000007918 */ /* 0x000fc00000000000 */
        /* <DEDUP_REMOVED lines=12> */
.L_x_144:


//--------------------- .nv.shared.kernel_cutlass_kernel_flash_attncuteflash_fwd_sm100FlashAttentionForwardSm100_object_at__tensor0000o12811101213_tensor0000o12811101213_tensor0000o12810111213_tensor0000o12811101213_tensor_0 --------------------------
	.section	.nv.shared.kernel_cutlass_kernel_flash_attncuteflash_fwd_sm100FlashAttentionForwardSm100_object_at__tensor0000o12811101213_tensor0000o12811101213_tensor0000o12810111213_tensor0000o12811101213_tensor_0,"aw",@nobits
	.sectionflags	@""
	.align	1024
	.zero		1024


//--------------------- .nv.shared.reserved.0     --------------------------
	.section	.nv.shared.reserved.0,"aw",@nobits
	.align	8
	.weak		__nv_reservedSMEM_offset_0_alias
	.size		__nv_reservedSMEM_offset_0_alias, 0, 64
	.other		__nv_reservedSMEM_offset_0_alias,@"STO_CUDA_RESERVED_SHARED STV_DEFAULT"
__nv_reservedSMEM_offset_0_alias:
	.zero		0
.nv.shared.reserved.0:
	.zero		64
	.weak		__nv_reservedSMEM_allocation_phase
	.type		__nv_reservedSMEM_allocation_phase,@object
	.size		__nv_reservedSMEM_allocation_phase,(.L_0 - __nv_reservedSMEM_allocation_phase)
__nv_reservedSMEM_allocation_phase:
	.zero		1
.L_0:
	.zero		7
	.weak		__nv_reservedSMEM_devtool_atexit_pc
	.type		__nv_reservedSMEM_devtool_atexit_pc,@object
	.size		__nv_reservedSMEM_devtool_atexit_pc,(__nv_reservedSMEM_allocation_mask - __nv_reservedSMEM_devtool_atexit_pc)
__nv_reservedSMEM_devtool_atexit_pc:
	.zero		8
	.weak		__nv_reservedSMEM_allocation_mask
	.type		__nv_reservedSMEM_allocation_mask,@object
	.size		__nv_reservedSMEM_allocation_mask,(.L_2 - __nv_reservedSMEM_allocation_mask)
__nv_reservedSMEM_allocation_mask:
	.zero		4
.L_2:


//--------------------- .nv.constant0.kernel_cutlass_kernel_flash_attncuteflash_fwd_sm100FlashAttentionForwardSm100_object_at__tensor0000o12811101213_tensor0000o12811101213_tensor0000o12810111213_tensor0000o12811101213_tensor_0 --------------------------
	.section	.nv.constant0.kernel_cutlass_kernel_flash_attncuteflash_fwd_sm100FlashAttentionForwardSm100_object_at__tensor0000o12811101213_tensor0000o12811101213_tensor0000o12810111213_tensor0000o12811101213_tensor_0,"a",@progbits
	.sectionflags	@""
	.align	4
.nv.constant0.kernel_cutlass_kernel_flash_attncuteflash_fwd_sm100FlashAttentionForwardSm100_object_at__tensor0000o12811101213_tensor0000o12811101213_tensor0000o12810111213_tensor0000o12811101213_tensor_0:
	.zero		1580


//--------------------- SYMBOLS --------------------------

	.type		.nv.reservedSmem.offset0,@object
	.size		.nv.reservedSmem.offset0,0x4
	.type		.nv.reservedSmem.cap,@object
	.size		.nv.reservedSmem.cap,0x4
